//
// Generated by NVIDIA NVVM Compiler
//
// Compiler Build ID: CL-36424714
// Cuda compilation tools, release 13.0, V13.0.88
// Based on NVVM 20.0.0
//

.version 9.0
.target sm_100
.address_size 64

	// .globl	_Z9matrixMulPKiS0_Pii
// _ZZ15tiled_matrixMulPKiS0_PiE3s_a has been demoted
// _ZZ15tiled_matrixMulPKiS0_PiE3s_b has been demoted

.visible .entry _Z9matrixMulPKiS0_Pii(
	.param .u64 .ptr .align 1 _Z9matrixMulPKiS0_Pii_param_0,
	.param .u64 .ptr .align 1 _Z9matrixMulPKiS0_Pii_param_1,
	.param .u64 .ptr .align 1 _Z9matrixMulPKiS0_Pii_param_2,
	.param .u32 _Z9matrixMulPKiS0_Pii_param_3
)
{
	.reg .pred 	%p<10>;
	.reg .b32 	%r<95>;
	.reg .b64 	%rd<66>;

	ld.param.u64 	%rd14, [_Z9matrixMulPKiS0_Pii_param_0];
	ld.param.u64 	%rd15, [_Z9matrixMulPKiS0_Pii_param_1];
	ld.param.u64 	%rd16, [_Z9matrixMulPKiS0_Pii_param_2];
	ld.param.u32 	%r23, [_Z9matrixMulPKiS0_Pii_param_3];
	cvta.to.global.u64 	%rd1, %rd15;
	cvta.to.global.u64 	%rd2, %rd14;
	cvta.to.global.u64 	%rd17, %rd16;
	mov.u32 	%r24, %ctaid.y;
	mov.u32 	%r25, %ntid.y;
	mov.u32 	%r26, %tid.y;
	mad.lo.s32 	%r27, %r24, %r25, %r26;
	mov.u32 	%r28, %ctaid.x;
	mov.u32 	%r29, %ntid.x;
	mov.u32 	%r30, %tid.x;
	mad.lo.s32 	%r1, %r28, %r29, %r30;
	mul.lo.s32 	%r2, %r23, %r27;
	add.s32 	%r31, %r2, %r1;
	mul.wide.s32 	%rd18, %r31, 4;
	add.s64 	%rd3, %rd17, %rd18;
	mov.b32 	%r32, 0;
	st.global.u32 	[%rd3], %r32;
	setp.lt.s32 	%p1, %r23, 1;
	@%p1 bra 	$L__BB0_12;
	and.b32  	%r3, %r23, 7;
	setp.lt.u32 	%p2, %r23, 8;
	mov.b32 	%r89, 0;
	mov.u32 	%r92, %r89;
	@%p2 bra 	$L__BB0_4;
	and.b32  	%r35, %r23, 2147483640;
	neg.s32 	%r87, %r35;
	mul.wide.u32 	%rd19, %r23, 4;
	add.s64 	%rd4, %rd1, %rd19;
	mul.wide.u32 	%rd20, %r23, 8;
	add.s64 	%rd5, %rd1, %rd20;
	mul.wide.u32 	%rd21, %r23, 12;
	add.s64 	%rd6, %rd1, %rd21;
	mul.wide.u32 	%rd22, %r23, 16;
	add.s64 	%rd7, %rd1, %rd22;
	mul.wide.u32 	%rd23, %r23, 20;
	add.s64 	%rd8, %rd1, %rd23;
	mul.wide.u32 	%rd24, %r23, 24;
	add.s64 	%rd9, %rd1, %rd24;
	mul.wide.u32 	%rd25, %r23, 28;
	add.s64 	%rd10, %rd1, %rd25;
	mul.wide.u32 	%rd26, %r2, 4;
	add.s64 	%rd27, %rd26, %rd2;
	add.s64 	%rd65, %rd27, 16;
	mov.b32 	%r89, 0;
	mov.u32 	%r86, %r1;
$L__BB0_3:
	.pragma "nounroll";
	and.b32  	%r92, %r23, 2147483640;
	mul.wide.s32 	%rd28, %r86, 4;
	add.s64 	%rd29, %rd4, %rd28;
	add.s64 	%rd30, %rd5, %rd28;
	add.s64 	%rd31, %rd6, %rd28;
	add.s64 	%rd32, %rd7, %rd28;
	add.s64 	%rd33, %rd8, %rd28;
	add.s64 	%rd34, %rd9, %rd28;
	add.s64 	%rd35, %rd10, %rd28;
	add.s64 	%rd36, %rd1, %rd28;
	ld.global.u32 	%r36, [%rd65+-16];
	ld.global.u32 	%r37, [%rd36];
	mad.lo.s32 	%r38, %r37, %r36, %r89;
	st.global.u32 	[%rd3], %r38;
	ld.global.u32 	%r39, [%rd65+-12];
	ld.global.u32 	%r40, [%rd29];
	mad.lo.s32 	%r41, %r40, %r39, %r38;
	st.global.u32 	[%rd3], %r41;
	ld.global.u32 	%r42, [%rd65+-8];
	ld.global.u32 	%r43, [%rd30];
	mad.lo.s32 	%r44, %r43, %r42, %r41;
	st.global.u32 	[%rd3], %r44;
	ld.global.u32 	%r45, [%rd65+-4];
	ld.global.u32 	%r46, [%rd31];
	mad.lo.s32 	%r47, %r46, %r45, %r44;
	st.global.u32 	[%rd3], %r47;
	ld.global.u32 	%r48, [%rd65];
	ld.global.u32 	%r49, [%rd32];
	mad.lo.s32 	%r50, %r49, %r48, %r47;
	st.global.u32 	[%rd3], %r50;
	ld.global.u32 	%r51, [%rd65+4];
	ld.global.u32 	%r52, [%rd33];
	mad.lo.s32 	%r53, %r52, %r51, %r50;
	st.global.u32 	[%rd3], %r53;
	ld.global.u32 	%r54, [%rd65+8];
	ld.global.u32 	%r55, [%rd34];
	mad.lo.s32 	%r56, %r55, %r54, %r53;
	st.global.u32 	[%rd3], %r56;
	ld.global.u32 	%r57, [%rd65+12];
	ld.global.u32 	%r58, [%rd35];
	mad.lo.s32 	%r89, %r58, %r57, %r56;
	st.global.u32 	[%rd3], %r89;
	add.s32 	%r87, %r87, 8;
	shl.b32 	%r59, %r23, 3;
	add.s32 	%r86, %r86, %r59;
	add.s64 	%rd65, %rd65, 32;
	setp.ne.s32 	%p3, %r87, 0;
	@%p3 bra 	$L__BB0_3;
$L__BB0_4:
	setp.eq.s32 	%p4, %r3, 0;
	@%p4 bra 	$L__BB0_12;
	and.b32  	%r14, %r23, 3;
	setp.lt.u32 	%p5, %r3, 4;
	@%p5 bra 	$L__BB0_7;
	add.s32 	%r60, %r92, %r2;
	mul.wide.u32 	%rd37, %r60, 4;
	add.s64 	%rd38, %rd2, %rd37;
	ld.global.u32 	%r61, [%rd38];
	mad.lo.s32 	%r62, %r92, %r23, %r1;
	mul.wide.s32 	%rd39, %r62, 4;
	add.s64 	%rd40, %rd1, %rd39;
	ld.global.u32 	%r63, [%rd40];
	mad.lo.s32 	%r64, %r63, %r61, %r89;
	st.global.u32 	[%rd3], %r64;
	cvt.u64.u32 	%rd41, %r2;
	cvt.u64.u32 	%rd42, %r92;
	add.s64 	%rd43, %rd42, %rd41;
	shl.b64 	%rd44, %rd43, 2;
	add.s64 	%rd45, %rd2, %rd44;
	ld.global.u32 	%r65, [%rd45+4];
	mul.wide.u32 	%rd46, %r23, 4;
	add.s64 	%rd47, %rd40, %rd46;
	ld.global.u32 	%r66, [%rd47];
	mad.lo.s32 	%r67, %r66, %r65, %r64;
	st.global.u32 	[%rd3], %r67;
	ld.global.u32 	%r68, [%rd45+8];
	add.s64 	%rd48, %rd47, %rd46;
	ld.global.u32 	%r69, [%rd48];
	mad.lo.s32 	%r70, %r69, %r68, %r67;
	st.global.u32 	[%rd3], %r70;
	ld.global.u32 	%r71, [%rd45+12];
	add.s64 	%rd49, %rd48, %rd46;
	ld.global.u32 	%r72, [%rd49];
	mad.lo.s32 	%r89, %r72, %r71, %r70;
	st.global.u32 	[%rd3], %r89;
	add.s32 	%r92, %r92, 4;
$L__BB0_7:
	setp.eq.s32 	%p6, %r14, 0;
	@%p6 bra 	$L__BB0_12;
	setp.eq.s32 	%p7, %r14, 1;
	@%p7 bra 	$L__BB0_10;
	add.s32 	%r73, %r92, %r2;
	mul.wide.u32 	%rd50, %r73, 4;
	add.s64 	%rd51, %rd2, %rd50;
	ld.global.u32 	%r74, [%rd51];
	mad.lo.s32 	%r75, %r92, %r23, %r1;
	mul.wide.s32 	%rd52, %r75, 4;
	add.s64 	%rd53, %rd1, %rd52;
	ld.global.u32 	%r76, [%rd53];
	mad.lo.s32 	%r77, %r76, %r74, %r89;
	st.global.u32 	[%rd3], %r77;
	cvt.u64.u32 	%rd54, %r2;
	cvt.u64.u32 	%rd55, %r92;
	add.s64 	%rd56, %rd55, %rd54;
	shl.b64 	%rd57, %rd56, 2;
	add.s64 	%rd58, %rd2, %rd57;
	ld.global.u32 	%r78, [%rd58+4];
	mul.wide.u32 	%rd59, %r23, 4;
	add.s64 	%rd60, %rd53, %rd59;
	ld.global.u32 	%r79, [%rd60];
	mad.lo.s32 	%r89, %r79, %r78, %r77;
	st.global.u32 	[%rd3], %r89;
	add.s32 	%r92, %r92, 2;
$L__BB0_10:
	and.b32  	%r80, %r23, 1;
	setp.eq.b32 	%p8, %r80, 1;
	not.pred 	%p9, %p8;
	@%p9 bra 	$L__BB0_12;
	add.s32 	%r81, %r92, %r2;
	mul.wide.u32 	%rd61, %r81, 4;
	add.s64 	%rd62, %rd2, %rd61;
	ld.global.u32 	%r82, [%rd62];
	mad.lo.s32 	%r83, %r92, %r23, %r1;
	mul.wide.s32 	%rd63, %r83, 4;
	add.s64 	%rd64, %rd1, %rd63;
	ld.global.u32 	%r84, [%rd64];
	mad.lo.s32 	%r85, %r84, %r82, %r89;
	st.global.u32 	[%rd3], %r85;
$L__BB0_12:
	ret;

}
	// .globl	_Z15tiled_matrixMulPKiS0_Pi
.visible .entry _Z15tiled_matrixMulPKiS0_Pi(
	.param .u64 .ptr .align 1 _Z15tiled_matrixMulPKiS0_Pi_param_0,
	.param .u64 .ptr .align 1 _Z15tiled_matrixMulPKiS0_Pi_param_1,
	.param .u64 .ptr .align 1 _Z15tiled_matrixMulPKiS0_Pi_param_2
)
{
	.reg .pred 	%p<9>;
	.reg .b32 	%r<163>;
	.reg .b64 	%rd<13>;
	// demoted variable
	.shared .align 4 .b8 _ZZ15tiled_matrixMulPKiS0_PiE3s_a[1024];
	// demoted variable
	.shared .align 4 .b8 _ZZ15tiled_matrixMulPKiS0_PiE3s_b[1024];
	ld.param.u64 	%rd4, [_Z15tiled_matrixMulPKiS0_Pi_param_0];
	ld.param.u64 	%rd5, [_Z15tiled_matrixMulPKiS0_Pi_param_1];
	ld.param.u64 	%rd3, [_Z15tiled_matrixMulPKiS0_Pi_param_2];
	cvta.to.global.u64 	%rd1, %rd5;
	cvta.to.global.u64 	%rd2, %rd4;
	mov.u32 	%r45, %ctaid.y;
	mov.u32 	%r46, %ntid.y;
	mov.u32 	%r1, %tid.y;
	mad.lo.s32 	%r47, %r45, %r46, %r1;
	mov.u32 	%r48, %ctaid.x;
	mov.u32 	%r2, %ntid.x;
	mul.lo.s32 	%r3, %r48, %r2;
	mov.u32 	%r4, %tid.x;
	shl.b32 	%r49, %r47, 10;
	or.b32  	%r5, %r49, %r4;
	mul.lo.s32 	%r6, %r1, %r2;
	add.s32 	%r50, %r6, %r4;
	shl.b32 	%r51, %r50, 2;
	mov.u32 	%r52, _ZZ15tiled_matrixMulPKiS0_PiE3s_a;
	add.s32 	%r7, %r52, %r51;
	mov.u32 	%r53, _ZZ15tiled_matrixMulPKiS0_PiE3s_b;
	add.s32 	%r8, %r53, %r51;
	and.b32  	%r9, %r2, 7;
	and.b32  	%r10, %r2, 3;
	and.b32  	%r11, %r2, 2040;
	and.b32  	%r12, %r2, 1;
	and.b32  	%r54, %r2, -8;
	neg.s32 	%r13, %r54;
	shl.b32 	%r55, %r4, 2;
	add.s32 	%r14, %r53, %r55;
	shl.b32 	%r15, %r2, 5;
	shl.b32 	%r56, %r6, 2;
	add.s32 	%r57, %r56, %r52;
	add.s32 	%r16, %r57, 16;
	shl.b32 	%r17, %r2, 2;
	mov.b32 	%r147, 0;
	mov.u32 	%r162, %r147;
$L__BB1_1:
	setp.lt.u32 	%p1, %r2, 8;
	add.s32 	%r60, %r5, %r147;
	mul.wide.u32 	%rd6, %r60, 4;
	add.s64 	%rd7, %rd2, %rd6;
	ld.global.u32 	%r61, [%rd7];
	st.shared.u32 	[%r7], %r61;
	add.s32 	%r62, %r1, %r147;
	shl.b32 	%r63, %r62, 10;
	add.s32 	%r64, %r3, %r4;
	add.s32 	%r65, %r63, %r64;
	mul.wide.u32 	%rd8, %r65, 4;
	add.s64 	%rd9, %rd1, %rd8;
	ld.global.u32 	%r66, [%rd9];
	st.shared.u32 	[%r8], %r66;
	bar.sync 	0;
	mov.b32 	%r157, 0;
	@%p1 bra 	$L__BB1_4;
	mov.u32 	%r149, %r16;
	mov.u32 	%r150, %r14;
	mov.u32 	%r151, %r13;
$L__BB1_3:
	.pragma "nounroll";
	ld.shared.u32 	%r67, [%r149+-16];
	ld.shared.u32 	%r68, [%r150];
	mad.lo.s32 	%r69, %r68, %r67, %r162;
	ld.shared.u32 	%r70, [%r149+-12];
	add.s32 	%r71, %r150, %r17;
	ld.shared.u32 	%r72, [%r71];
	mad.lo.s32 	%r73, %r72, %r70, %r69;
	ld.shared.u32 	%r74, [%r149+-8];
	add.s32 	%r75, %r71, %r17;
	ld.shared.u32 	%r76, [%r75];
	mad.lo.s32 	%r77, %r76, %r74, %r73;
	ld.shared.u32 	%r78, [%r149+-4];
	add.s32 	%r79, %r75, %r17;
	ld.shared.u32 	%r80, [%r79];
	mad.lo.s32 	%r81, %r80, %r78, %r77;
	ld.shared.u32 	%r82, [%r149];
	add.s32 	%r83, %r79, %r17;
	ld.shared.u32 	%r84, [%r83];
	mad.lo.s32 	%r85, %r84, %r82, %r81;
	ld.shared.u32 	%r86, [%r149+4];
	add.s32 	%r87, %r83, %r17;
	ld.shared.u32 	%r88, [%r87];
	mad.lo.s32 	%r89, %r88, %r86, %r85;
	ld.shared.u32 	%r90, [%r149+8];
	add.s32 	%r91, %r87, %r17;
	ld.shared.u32 	%r92, [%r91];
	mad.lo.s32 	%r93, %r92, %r90, %r89;
	ld.shared.u32 	%r94, [%r149+12];
	add.s32 	%r95, %r91, %r17;
	ld.shared.u32 	%r96, [%r95];
	mad.lo.s32 	%r162, %r96, %r94, %r93;
	add.s32 	%r151, %r151, 8;
	add.s32 	%r150, %r150, %r15;
	add.s32 	%r149, %r149, 32;
	setp.ne.s32 	%p2, %r151, 0;
	mov.u32 	%r157, %r11;
	@%p2 bra 	$L__BB1_3;
$L__BB1_4:
	setp.eq.s32 	%p3, %r9, 0;
	@%p3 bra 	$L__BB1_12;
	add.s32 	%r98, %r9, -1;
	setp.lt.u32 	%p4, %r98, 3;
	@%p4 bra 	$L__BB1_7;
	add.s32 	%r99, %r157, %r6;
	shl.b32 	%r100, %r99, 2;
	mov.u32 	%r101, _ZZ15tiled_matrixMulPKiS0_PiE3s_a;
	add.s32 	%r102, %r101, %r100;
	ld.shared.u32 	%r103, [%r102];
	mad.lo.s32 	%r104, %r157, %r2, %r4;
	shl.b32 	%r105, %r104, 2;
	mov.u32 	%r106, _ZZ15tiled_matrixMulPKiS0_PiE3s_b;
	add.s32 	%r107, %r106, %r105;
	ld.shared.u32 	%r108, [%r107];
	mad.lo.s32 	%r109, %r108, %r103, %r162;
	ld.shared.u32 	%r110, [%r102+4];
	add.s32 	%r111, %r107, %r17;
	ld.shared.u32 	%r112, [%r111];
	mad.lo.s32 	%r113, %r112, %r110, %r109;
	ld.shared.u32 	%r114, [%r102+8];
	add.s32 	%r115, %r111, %r17;
	ld.shared.u32 	%r116, [%r115];
	mad.lo.s32 	%r117, %r116, %r114, %r113;
	ld.shared.u32 	%r118, [%r102+12];
	add.s32 	%r119, %r115, %r17;
	ld.shared.u32 	%r120, [%r119];
	mad.lo.s32 	%r162, %r120, %r118, %r117;
	add.s32 	%r157, %r157, 4;
$L__BB1_7:
	setp.eq.s32 	%p5, %r10, 0;
	@%p5 bra 	$L__BB1_12;
	setp.eq.s32 	%p6, %r10, 1;
	@%p6 bra 	$L__BB1_10;
	add.s32 	%r122, %r157, %r6;
	shl.b32 	%r123, %r122, 2;
	mov.u32 	%r124, _ZZ15tiled_matrixMulPKiS0_PiE3s_a;
	add.s32 	%r125, %r124, %r123;
	ld.shared.u32 	%r126, [%r125];
	mad.lo.s32 	%r127, %r157, %r2, %r4;
	shl.b32 	%r128, %r127, 2;
	mov.u32 	%r129, _ZZ15tiled_matrixMulPKiS0_PiE3s_b;
	add.s32 	%r130, %r129, %r128;
	ld.shared.u32 	%r131, [%r130];
	mad.lo.s32 	%r132, %r131, %r126, %r162;
	ld.shared.u32 	%r133, [%r125+4];
	add.s32 	%r134, %r130, %r17;
	ld.shared.u32 	%r135, [%r134];
	mad.lo.s32 	%r162, %r135, %r133, %r132;
	add.s32 	%r157, %r157, 2;
$L__BB1_10:
	setp.eq.s32 	%p7, %r12, 0;
	@%p7 bra 	$L__BB1_12;
	add.s32 	%r136, %r157, %r6;
	shl.b32 	%r137, %r136, 2;
	mov.u32 	%r138, _ZZ15tiled_matrixMulPKiS0_PiE3s_a;
	add.s32 	%r139, %r138, %r137;
	ld.shared.u32 	%r140, [%r139];
	mad.lo.s32 	%r141, %r157, %r2, %r4;
	shl.b32 	%r142, %r141, 2;
	mov.u32 	%r143, _ZZ15tiled_matrixMulPKiS0_PiE3s_b;
	add.s32 	%r144, %r143, %r142;
	ld.shared.u32 	%r145, [%r144];
	mad.lo.s32 	%r162, %r145, %r140, %r162;
$L__BB1_12:
	bar.sync 	0;
	add.s32 	%r147, %r147, %r2;
	setp.lt.u32 	%p8, %r147, 1024;
	@%p8 bra 	$L__BB1_1;
	cvta.to.global.u64 	%rd10, %rd3;
	add.s32 	%r146, %r5, %r3;
	mul.wide.s32 	%rd11, %r146, 4;
	add.s64 	%rd12, %rd10, %rd11;
	st.global.u32 	[%rd12], %r162;
	ret;

}


// ===== COMPILED SASS (sm_100) =====

	.target	sm_100

	.elftype	@"ET_EXEC"


//--------------------- .note.nv.tkinfo           --------------------------
	.section	.note.nv.tkinfo,"",@"SHT_NOTE"
	.sectionflags	@"SHF_NOTE_NV_TKINFO"
	.tkinfo
        /*0018*/ 	.word	0x00000002
        /*0030*/ 	.string	""
        /*0030*/ 	.string	"ptxas"
        /*0030*/ 	.string	"Cuda compilation tools, release 13.0, V13.0.88"
        /*0030*/ 	.string	"Build cuda_13.0.r13.0/compiler.36424714_0"
        /*0030*/ 	.string	"-arch sm_100 -m 64 "



//--------------------- .note.nv.cuinfo           --------------------------
	.section	.note.nv.cuinfo,"",@"SHT_NOTE"
	.sectionflags	@"SHF_NOTE_NV_CUINFO"
        /*0018*/ 	.short	0x0002
        /*001a*/ 	.short	0x0064
        /*001c*/ 	.short	0x0082
	.zero		2


//--------------------- .nv.info                  --------------------------
	.section	.nv.info,"",@"SHT_CUDA_INFO"
	.align	4


	//----- nvinfo : EIATTR_REGCOUNT
	.align		4
        /*0000*/ 	.byte	0x04, 0x2f
        /*0002*/ 	.short	(.L_1 - .L_0)
	.align		4
.L_0:
        /*0004*/ 	.word	index@(_Z9matrixMulPKiS0_Pii)
        /*0008*/ 	.word	0x00000018


	//----- nvinfo : EIATTR_FRAME_SIZE
	.align		4
.L_1:
        /*000c*/ 	.byte	0x04, 0x11
        /*000e*/ 	.short	(.L_3 - .L_2)
	.align		4
.L_2:
        /*0010*/ 	.word	index@(_Z9matrixMulPKiS0_Pii)
        /*0014*/ 	.word	0x00000000


	//----- nvinfo : EIATTR_REGCOUNT
	.align		4
.L_3:
        /*0018*/ 	.byte	0x04, 0x2f
        /*001a*/ 	.short	(.L_5 - .L_4)
	.align		4
.L_4:
        /*001c*/ 	.word	index@(_Z15tiled_matrixMulPKiS0_Pi)
        /*0020*/ 	.word	0x00000020


	//----- nvinfo : EIATTR_FRAME_SIZE
	.align		4
.L_5:
        /*0024*/ 	.byte	0x04, 0x11
        /*0026*/ 	.short	(.L_7 - .L_6)
	.align		4
.L_6:
        /*0028*/ 	.word	index@(_Z15tiled_matrixMulPKiS0_Pi)
        /*002c*/ 	.word	0x00000000


	//----- nvinfo : EIATTR_MIN_STACK_SIZE
	.align		4
.L_7:
        /*0030*/ 	.byte	0x04, 0x12
        /*0032*/ 	.short	(.L_9 - .L_8)
	.align		4
.L_8:
        /*0034*/ 	.word	index@(_Z15tiled_matrixMulPKiS0_Pi)
        /*0038*/ 	.word	0x00000000


	//----- nvinfo : EIATTR_MIN_STACK_SIZE
	.align		4
.L_9:
        /*003c*/ 	.byte	0x04, 0x12
        /*003e*/ 	.short	(.L_11 - .L_10)
	.align		4
.L_10:
        /*0040*/ 	.word	index@(_Z9matrixMulPKiS0_Pii)
        /*0044*/ 	.word	0x00000000
.L_11:


//--------------------- .nv.compat                --------------------------
	.section	.nv.compat,"",@"SHT_CUDA_COMPAT_INFO"
	.align	4
        /*0000*/ 	.byte	0x02, 0x09, 0x00, 0x00, 0x02, 0x02, 0x01, 0x00, 0x02, 0x05, 0x05, 0x00, 0x03, 0x07, 0x01, 0x01
        /*0010*/ 	.byte	0x02, 0x03, 0x00, 0x00, 0x02, 0x06, 0x01, 0x00, 0x04, 0x0b, 0x08, 0x00, 0x09, 0x00, 0x00, 0x00
        /*0020*/ 	.byte	0x00, 0x00, 0x00, 0x00


//--------------------- .nv.info._Z15tiled_matrixMulPKiS0_Pi --------------------------
	.section	.nv.info._Z15tiled_matrixMulPKiS0_Pi,"",@"SHT_CUDA_INFO"
	.sectionflags	@""
	.align	4


	//----- nvinfo : EIATTR_CUDA_API_VERSION
	.align		4
        /*0000*/ 	.byte	0x04, 0x37
        /*0002*/ 	.short	(.L_13 - .L_12)
.L_12:
        /*0004*/ 	.word	0x00000082


	//----- nvinfo : EIATTR_KPARAM_INFO
	.align		4
.L_13:
        /*0008*/ 	.byte	0x04, 0x17
        /*000a*/ 	.short	(.L_15 - .L_14)
.L_14:
        /*000c*/ 	.word	0x00000000
        /*0010*/ 	.short	0x0002
        /*0012*/ 	.short	0x0010
        /*0014*/ 	.byte	0x00, 0xf5, 0x21, 0x00


	//----- nvinfo : EIATTR_KPARAM_INFO
	.align		4
.L_15:
        /*0018*/ 	.byte	0x04, 0x17
        /*001a*/ 	.short	(.L_17 - .L_16)
.L_16:
        /*001c*/ 	.word	0x00000000
        /*0020*/ 	.short	0x0001
        /*0022*/ 	.short	0x0008
        /*0024*/ 	.byte	0x00, 0xf5, 0x21, 0x00


	//----- nvinfo : EIATTR_KPARAM_INFO
	.align		4
.L_17:
        /*0028*/ 	.byte	0x04, 0x17
        /*002a*/ 	.short	(.L_19 - .L_18)
.L_18:
        /*002c*/ 	.word	0x00000000
        /*0030*/ 	.short	0x0000
        /*0032*/ 	.short	0x0000
        /*0034*/ 	.byte	0x00, 0xf5, 0x21, 0x00


	//----- nvinfo : EIATTR_SPARSE_MMA_MASK
	.align		4
.L_19:
        /*0038*/ 	.byte	0x03, 0x50
        /*003a*/ 	.short	0x0000


	//----- nvinfo : EIATTR_MAXREG_COUNT
	.align		4
        /*003c*/ 	.byte	0x03, 0x1b
        /*003e*/ 	.short	0x00ff


	//----- nvinfo : EIATTR_NUM_BARRIERS
	.align		4
        /*0040*/ 	.byte	0x02, 0x4c
        /*0042*/ 	.byte	0x01
	.zero		1


	//----- nvinfo : EIATTR_MERCURY_ISA_VERSION
	.align		4
        /*0044*/ 	.byte	0x03, 0x5f
        /*0046*/ 	.short	0x0101


	//----- nvinfo : EIATTR_VRC_CTA_INIT_COUNT
	.align		4
        /*0048*/ 	.byte	0x02, 0x4a
	.zero		1
	.zero		1


	//----- nvinfo : EIATTR_EXIT_INSTR_OFFSETS
	.align		4
        /*004c*/ 	.byte	0x04, 0x1c
        /*004e*/ 	.short	(.L_21 - .L_20)


	//   ....[0]....
.L_20:
        /*0050*/ 	.word	0x00000a00


	//----- nvinfo : EIATTR_CBANK_PARAM_SIZE
	.align		4
.L_21:
        /*0054*/ 	.byte	0x03, 0x19
        /*0056*/ 	.short	0x0018


	//----- nvinfo : EIATTR_PARAM_CBANK
	.align		4
        /*0058*/ 	.byte	0x04, 0x0a
        /*005a*/ 	.short	(.L_23 - .L_22)
	.align		4
.L_22:
        /*005c*/ 	.word	index@(.nv.constant0._Z15tiled_matrixMulPKiS0_Pi)
        /*0060*/ 	.short	0x0380
        /*0062*/ 	.short	0x0018


	//----- nvinfo : EIATTR_SW_WAR
	.align		4
.L_23:
        /*0064*/ 	.byte	0x04, 0x36
        /*0066*/ 	.short	(.L_25 - .L_24)
.L_24:
        /*0068*/ 	.word	0x00000008
.L_25:


//--------------------- .nv.info._Z9matrixMulPKiS0_Pii --------------------------
	.section	.nv.info._Z9matrixMulPKiS0_Pii,"",@"SHT_CUDA_INFO"
	.sectionflags	@""
	.align	4


	//----- nvinfo : EIATTR_CUDA_API_VERSION
	.align		4
        /*0000*/ 	.byte	0x04, 0x37
        /*0002*/ 	.short	(.L_27 - .L_26)
.L_26:
        /*0004*/ 	.word	0x00000082


	//----- nvinfo : EIATTR_KPARAM_INFO
	.align		4
.L_27:
        /*0008*/ 	.byte	0x04, 0x17
        /*000a*/ 	.short	(.L_29 - .L_28)
.L_28:
        /*000c*/ 	.word	0x00000000
        /*0010*/ 	.short	0x0003
        /*0012*/ 	.short	0x0018
        /*0014*/ 	.byte	0x00, 0xf0, 0x11, 0x00


	//----- nvinfo : EIATTR_KPARAM_INFO
	.align		4
.L_29:
        /*0018*/ 	.byte	0x04, 0x17
        /*001a*/ 	.short	(.L_31 - .L_30)
.L_30:
        /*001c*/ 	.word	0x00000000
        /*0020*/ 	.short	0x0002
        /*0022*/ 	.short	0x0010
        /*0024*/ 	.byte	0x00, 0xf5, 0x21, 0x00


	//----- nvinfo : EIATTR_KPARAM_INFO
	.align		4
.L_31:
        /*0028*/ 	.byte	0x04, 0x17
        /*002a*/ 	.short	(.L_33 - .L_32)
.L_32:
        /*002c*/ 	.word	0x00000000
        /*0030*/ 	.short	0x0001
        /*0032*/ 	.short	0x0008
        /*0034*/ 	.byte	0x00, 0xf5, 0x21, 0x00


	//----- nvinfo : EIATTR_KPARAM_INFO
	.align		4
.L_33:
        /*0038*/ 	.byte	0x04, 0x17
        /*003a*/ 	.short	(.L_35 - .L_34)
.L_34:
        /*003c*/ 	.word	0x00000000
        /*0040*/ 	.short	0x0000
        /*0042*/ 	.short	0x0000
        /*0044*/ 	.byte	0x00, 0xf5, 0x21, 0x00


	//----- nvinfo : EIATTR_SPARSE_MMA_MASK
	.align		4
.L_35:
        /*0048*/ 	.byte	0x03, 0x50
        /*004a*/ 	.short	0x0000


	//----- nvinfo : EIATTR_MAXREG_COUNT
	.align		4
        /*004c*/ 	.byte	0x03, 0x1b
        /*004e*/ 	.short	0x00ff


	//----- nvinfo : EIATTR_MERCURY_ISA_VERSION
	.align		4
        /*0050*/ 	.byte	0x03, 0x5f
        /*0052*/ 	.short	0x0101


	//----- nvinfo : EIATTR_VRC_CTA_INIT_COUNT
	.align		4
        /*0054*/ 	.byte	0x02, 0x4a
	.zero		1
	.zero		1


	//----- nvinfo : EIATTR_EXIT_INSTR_OFFSETS
	.align		4
        /*0058*/ 	.byte	0x04, 0x1c
        /*005a*/ 	.short	(.L_37 - .L_36)


	//   ....[0]....
.L_36:
        /*005c*/ 	.word	0x00000120


	//   ....[1]....
        /*0060*/ 	.word	0x00000650


	//   ....[2]....
        /*0064*/ 	.word	0x000008c0


	//   ....[3]....
        /*0068*/ 	.word	0x00000a80


	//   ....[4]....
        /*006c*/ 	.word	0x00000b30


	//----- nvinfo : EIATTR_CBANK_PARAM_SIZE
	.align		4
.L_37:
        /*0070*/ 	.byte	0x03, 0x19
        /*0072*/ 	.short	0x001c


	//----- nvinfo : EIATTR_PARAM_CBANK
	.align		4
        /*0074*/ 	.byte	0x04, 0x0a
        /*0076*/ 	.short	(.L_39 - .L_38)
	.align		4
.L_38:
        /*0078*/ 	.word	index@(.nv.constant0._Z9matrixMulPKiS0_Pii)
        /*007c*/ 	.short	0x0380
        /*007e*/ 	.short	0x001c


	//----- nvinfo : EIATTR_SW_WAR
	.align		4
.L_39:
        /*0080*/ 	.byte	0x04, 0x36
        /*0082*/ 	.short	(.L_41 - .L_40)
.L_40:
        /*0084*/ 	.word	0x00000008
.L_41:


//--------------------- .nv.callgraph             --------------------------
	.section	.nv.callgraph,"",@"SHT_CUDA_CALLGRAPH"
	.align	4
	.sectionentsize	8
	.align		4
        /*0000*/ 	.word	0x00000000
	.align		4
        /*0004*/ 	.word	0xffffffff
	.align		4
        /*0008*/ 	.word	0x00000000
	.align		4
        /*000c*/ 	.word	0xfffffffe
	.align		4
        /*0010*/ 	.word	0x00000000
	.align		4
        /*0014*/ 	.word	0xfffffffd
	.align		4
        /*0018*/ 	.word	0x00000000
	.align		4
        /*001c*/ 	.word	0xfffffffc


//--------------------- .text._Z15tiled_matrixMulPKiS0_Pi --------------------------
	.section	.text._Z15tiled_matrixMulPKiS0_Pi,"ax",@progbits
	.align	128
        .global         _Z15tiled_matrixMulPKiS0_Pi
        .type           _Z15tiled_matrixMulPKiS0_Pi,@function
        .size           _Z15tiled_matrixMulPKiS0_Pi,(.L_x_12 - _Z15tiled_matrixMulPKiS0_Pi)
        .other          _Z15tiled_matrixMulPKiS0_Pi,@"STO_CUDA_ENTRY STV_DEFAULT"
_Z15tiled_matrixMulPKiS0_Pi:
.text._Z15tiled_matrixMulPKiS0_Pi:
[----:B------:R-:W-:Y:S01]  /*0000*/  LDC R1, c[0x0][0x37c] ;  /* 0x0000df00ff017b82 */ /* 0x000fe20000000800 */
[----:B------:R-:W0:Y:S07]  /*0010*/  S2R R0, SR_TID.Y ;  /* 0x0000000000007919 */ /* 0x000e2e0000002200 */
[----:B------:R-:W1:Y:S01]  /*0020*/  LDC R3, c[0x0][0x364] ;  /* 0x0000d900ff037b82 */ /* 0x000e620000000800 */
[----:B------:R-:W-:Y:S01]  /*0030*/  UMOV UR4, 0x400 ;  /* 0x0000040000047882 */ /* 0x000fe20000000000 */
[----:B------:R-:W-:Y:S01]  /*0040*/  HFMA2 R8, -RZ, RZ, 0, 0 ;  /* 0x00000000ff087431 */ /* 0x000fe200000001ff */
[----:B------:R-:W2:Y:S01]  /*0050*/  S2R R6, SR_TID.X ;  /* 0x0000000000067919 */ /* 0x000ea20000002100 */
[----:B------:R-:W-:Y:S01]  /*0060*/  UIADD3 UR5, UPT, UPT, UR4, 0x400, URZ ;  /* 0x0000040004057890 */ /* 0x000fe2000fffe0ff */
[----:B------:R-:W-:Y:S01]  /*0070*/  MOV R18, RZ ;  /* 0x000000ff00127202 */ /* 0x000fe20000000f00 */
[----:B------:R-:W3:Y:S02]  /*0080*/  LDCU.64 UR8, c[0x0][0x358] ;  /* 0x00006b00ff0877ac */ /* 0x000ee40008000a00 */
[----:B------:R-:W4:Y:S08]  /*0090*/  S2UR UR6, SR_CgaCtaId ;  /* 0x00000000000679c3 */ /* 0x000f300000008800 */
[----:B------:R-:W0:Y:S08]  /*00a0*/  LDC R7, c[0x0][0x360] ;  /* 0x0000d800ff077b82 */ /* 0x000e300000000800 */
[----:B------:R-:W1:Y:S08]  /*00b0*/  S2UR UR7, SR_CTAID.Y ;  /* 0x00000000000779c3 */ /* 0x000e700000002600 */
[----:B------:R-:W5:Y:S01]  /*00c0*/  S2UR UR10, SR_CTAID.X ;  /* 0x00000000000a79c3 */ /* 0x000f620000002500 */
[----:B----4-:R-:W-:-:S02]  /*00d0*/  ULEA UR4, UR6, UR4, 0x18 ;  /* 0x0000000406047291 */ /* 0x010fc4000f8ec0ff */
[----:B------:R-:W-:Y:S01]  /*00e0*/  ULEA UR5, UR6, UR5, 0x18 ;  /* 0x0000000506057291 */ /* 0x000fe2000f8ec0ff */
[----:B0-----:R-:W-:Y:S01]  /*00f0*/  IMAD R9, R0, R7, RZ ;  /* 0x0000000700097224 */ /* 0x001fe200078e02ff */
[C---:B------:R-:W-:Y:S02]  /*0100*/  LOP3.LUT R13, R7.reuse, 0xfffffff8, RZ, 0xc0, !PT ;  /* 0xfffffff8070d7812 */ /* 0x040fe400078ec0ff */
[----:B------:R-:W-:Y:S02]  /*0110*/  LOP3.LUT R19, R7, 0x7, RZ, 0xc0, !PT ;  /* 0x0000000707137812 */ /* 0x000fe400078ec0ff */
[C---:B--2---:R-:W-:Y:S01]  /*0120*/  IADD3 R16, PT, PT, R9.reuse, R6, RZ ;  /* 0x0000000609107210 */ /* 0x044fe20007ffe0ff */
[----:B------:R-:W-:Y:S01]  /*0130*/  IMAD.MOV R13, RZ, RZ, -R13 ;  /* 0x000000ffff0d7224 */ /* 0x000fe200078e0a0d */
[----:B------:R-:W-:Y:S01]  /*0140*/  LEA R17, R9, UR4, 0x2 ;  /* 0x0000000409117c11 */ /* 0x000fe2000f8e10ff */
[----:B-1----:R-:W-:Y:S01]  /*0150*/  IMAD R2, R3, UR7, R0 ;  /* 0x0000000703027c24 */ /* 0x002fe2000f8e0200 */
[----:B------:R-:W-:-:S02]  /*0160*/  LEA R15, R16, UR4, 0x2 ;  /* 0x00000004100f7c11 */ /* 0x000fc4000f8e10ff */
[C---:B------:R-:W-:Y:S01]  /*0170*/  LOP3.LUT R20, R7.reuse, 0x3, RZ, 0xc0, !PT ;  /* 0x0000000307147812 */ /* 0x040fe200078ec0ff */
[----:B------:R-:W-:Y:S01]  /*0180*/  IMAD.SHL.U32 R3, R2, 0x400, RZ ;  /* 0x0000040002037824 */ /* 0x000fe200078e00ff */
[C---:B------:R-:W-:Y:S02]  /*0190*/  LOP3.LUT R10, R7.reuse, 0x7f8, RZ, 0xc0, !PT ;  /* 0x000007f8070a7812 */ /* 0x040fe400078ec0ff */
[----:B------:R-:W-:Y:S01]  /*01a0*/  LEA R14, R6, UR5, 0x2 ;  /* 0x00000005060e7c11 */ /* 0x000fe2000f8e10ff */
[----:B-----5:R-:W-:Y:S01]  /*01b0*/  IMAD R11, R7, UR10, RZ ;  /* 0x0000000a070b7c24 */ /* 0x020fe2000f8e02ff */
[----:B------:R-:W-:Y:S02]  /*01c0*/  LOP3.LUT R12, R3, R6, RZ, 0xfc, !PT ;  /* 0x00000006030c7212 */ /* 0x000fe400078efcff */
[----:B------:R-:W-:Y:S02]  /*01d0*/  LEA R16, R16, UR5, 0x2 ;  /* 0x0000000510107c11 */ /* 0x000fe4000f8e10ff */
[----:B---3--:R-:W-:-:S07]  /*01e0*/  IADD3 R17, PT, PT, R17, 0x10, RZ ;  /* 0x0000001011117810 */ /* 0x008fce0007ffe0ff */
.L_x_5:
[----:B0-----:R-:W0:Y:S01]  /*01f0*/  LDC.64 R4, c[0x0][0x380] ;  /* 0x0000e000ff047b82 */ /* 0x001e220000000a00 */
[--C-:B------:R-:W-:Y:S01]  /*0200*/  IMAD.IADD R22, R0, 0x1, R8.reuse ;  /* 0x0000000100167824 */ /* 0x100fe200078e0208 */
[----:B------:R-:W-:Y:S01]  /*0210*/  IADD3 R23, PT, PT, R11, R6, RZ ;  /* 0x000000060b177210 */ /* 0x000fe20007ffe0ff */
[----:B------:R-:W-:-:S03]  /*0220*/  IMAD.IADD R21, R12, 0x1, R8 ;  /* 0x000000010c157824 */ /* 0x000fc600078e0208 */
[----:B------:R-:W-:Y:S02]  /*0230*/  LEA R23, R22, R23, 0xa ;  /* 0x0000001716177211 */ /* 0x000fe400078e50ff */
[----:B------:R-:W1:Y:S01]  /*0240*/  LDC.64 R2, c[0x0][0x388] ;  /* 0x0000e200ff027b82 */ /* 0x000e620000000a00 */
[----:B0-----:R-:W-:-:S06]  /*0250*/  IMAD.WIDE.U32 R4, R21, 0x4, R4 ;  /* 0x0000000415047825 */ /* 0x001fcc00078e0004 */
[----:B------:R-:W2:Y:S01]  /*0260*/  LDG.E R4, desc[UR8][R4.64] ;  /* 0x0000000804047981 */ /* 0x000ea2000c1e1900 */
[----:B-1----:R-:W-:-:S06]  /*0270*/  IMAD.WIDE.U32 R2, R23, 0x4, R2 ;  /* 0x0000000417027825 */ /* 0x002fcc00078e0002 */
[----:B------:R-:W3:Y:S01]  /*0280*/  LDG.E R3, desc[UR8][R2.64] ;  /* 0x0000000802037981 */ /* 0x000ee2000c1e1900 */
[C---:B------:R-:W-:Y:S01]  /*0290*/  ISETP.GE.U32.AND P1, PT, R7.reuse, 0x8, PT ;  /* 0x000000080700780c */ /* 0x040fe20003f26070 */
[----:B------:R-:W-:Y:S01]  /*02a0*/  IMAD.IADD R8, R7, 0x1, R8 ;  /* 0x0000000107087824 */ /* 0x000fe200078e0208 */
[----:B------:R-:W-:-:S04]  /*02b0*/  MOV R22, RZ ;  /* 0x000000ff00167202 */ /* 0x000fc80000000f00 */
[----:B------:R-:W-:Y:S01]  /*02c0*/  ISETP.GE.U32.AND P0, PT, R8, 0x400, PT ;  /* 0x000004000800780c */ /* 0x000fe20003f06070 */
[----:B--2---:R0:W-:Y:S04]  /*02d0*/  STS [R15], R4 ;  /* 0x000000040f007388 */ /* 0x0041e80000000800 */
[----:B---3--:R0:W-:Y:S01]  /*02e0*/  STS [R16], R3 ;  /* 0x0000000310007388 */ /* 0x0081e20000000800 */
[----:B------:R-:W-:Y:S06]  /*02f0*/  BAR.SYNC.DEFER_BLOCKING 0x0 ;  /* 0x0000000000007b1d */ /* 0x000fec0000010000 */
[----:B------:R-:W-:Y:S05]  /*0300*/  @!P1 BRA `(.L_x_0) ;  /* 0x0000000000a09947 */ /* 0x000fea0003800000 */
[----:B------:R-:W-:Y:S01]  /*0310*/  IMAD.MOV.U32 R2, RZ, RZ, R17 ;  /* 0x000000ffff027224 */ /* 0x000fe200078e0011 */
[----:B0-----:R-:W-:Y:S01]  /*0320*/  MOV R4, R14 ;  /* 0x0000000e00047202 */ /* 0x001fe20000000f00 */
[----:B------:R-:W-:-:S07]  /*0330*/  IMAD.MOV.U32 R3, RZ, RZ, R13 ;  /* 0x000000ffff037224 */ /* 0x000fce00078e000d */
.L_x_1:
[----:B------:R-:W-:Y:S01]  /*0340*/  LDS R5, [R2+-0x10] ;  /* 0xfffff00002057984 */ /* 0x000fe20000000800 */
[----:B------:R-:W-:Y:S01]  /*0350*/  LEA R24, R7, R4, 0x2 ;  /* 0x0000000407187211 */ /* 0x000fe200078e10ff */
[----:B------:R-:W-:Y:S02]  /*0360*/  VIADD R3, R3, 0x8 ;  /* 0x0000000803037836 */ /* 0x000fe40000000000 */
[----:B------:R0:W1:Y:S02]  /*0370*/  LDS R21, [R4] ;  /* 0x0000000004157984 */ /* 0x0000640000000800 */
[----:B------:R-:W-:Y:S01]  /*0380*/  IMAD R26, R7, 0x4, R24 ;  /* 0x00000004071a7824 */ /* 0x000fe200078e0218 */
[----:B------:R-:W-:Y:S01]  /*0390*/  ISETP.NE.AND P1, PT, R3, RZ, PT ;  /* 0x000000ff0300720c */ /* 0x000fe20003f25270 */
[----:B------:R-:W-:Y:S03]  /*03a0*/  LDS R22, [R2+-0xc] ;  /* 0xfffff40002167984 */ /* 0x000fe60000000800 */
[C---:B------:R-:W-:Y:S01]  /*03b0*/  LEA R25, R7.reuse, R26, 0x2 ;  /* 0x0000001a07197211 */ /* 0x040fe200078e10ff */
[----:B------:R2:W3:Y:S01]  /*03c0*/  LDS R23, [R24] ;  /* 0x0000000018177984 */ /* 0x0004e20000000800 */
[----:B0-----:R-:W-:-:S03]  /*03d0*/  LEA R4, R7, R4, 0x5 ;  /* 0x0000000407047211 */ /* 0x001fc600078e28ff */
[C---:B------:R-:W-:Y:S01]  /*03e0*/  IMAD R29, R7.reuse, 0x4, R25 ;  /* 0x00000004071d7824 */ /* 0x040fe200078e0219 */
[----:B------:R-:W-:Y:S04]  /*03f0*/  LDS R28, [R2+-0x4] ;  /* 0xfffffc00021c7984 */ /* 0x000fe80000000800 */
[----:B------:R-:W-:Y:S01]  /*0400*/  LDS R27, [R25] ;  /* 0x00000000191b7984 */ /* 0x000fe20000000800 */
[----:B--2---:R-:W-:Y:S01]  /*0410*/  LEA R24, R7, R29, 0x2 ;  /* 0x0000001d07187211 */ /* 0x004fe200078e10ff */
[----:B-1----:R-:W-:Y:S02]  /*0420*/  IMAD R21, R5, R21, R18 ;  /* 0x0000001505157224 */ /* 0x002fe400078e0212 */
[----:B------:R-:W-:Y:S04]  /*0430*/  LDS R5, [R2+-0x8] ;  /* 0xfffff80002057984 */ /* 0x000fe80000000800 */
[----:B------:R0:W1:Y:S01]  /*0440*/  LDS R18, [R26] ;  /* 0x000000001a127984 */ /* 0x0000620000000800 */
[----:B---3--:R-:W-:-:S03]  /*0450*/  IMAD R23, R22, R23, R21 ;  /* 0x0000001716177224 */ /* 0x008fc600078e0215 */
[----:B------:R-:W-:Y:S04]  /*0460*/  LDS R21, [R2] ;  /* 0x0000000002157984 */ /* 0x000fe80000000800 */
[----:B------:R-:W2:Y:S01]  /*0470*/  LDS R22, [R29] ;  /* 0x000000001d167984 */ /* 0x000ea20000000800 */
[----:B0-----:R-:W-:Y:S02]  /*0480*/  IMAD R26, R7, 0x4, R24 ;  /* 0x00000004071a7824 */ /* 0x001fe400078e0218 */
[----:B-1----:R-:W-:-:S03]  /*0490*/  IMAD R5, R5, R18, R23 ;  /* 0x0000001205057224 */ /* 0x002fc600078e0217 */
[----:B------:R-:W-:Y:S01]  /*04a0*/  LEA R23, R7, R26, 0x2 ;  /* 0x0000001a07177211 */ /* 0x000fe200078e10ff */
[----:B------:R-:W-:Y:S01]  /*04b0*/  LDS R18, [R2+0x4] ;  /* 0x0000040002127984 */ /* 0x000fe20000000800 */
[----:B------:R-:W-:-:S03]  /*04c0*/  IMAD R27, R28, R27, R5 ;  /* 0x0000001b1c1b7224 */ /* 0x000fc600078e0205 */
[----:B------:R-:W0:Y:S01]  /*04d0*/  LDS R5, [R24] ;  /* 0x0000000018057984 */ /* 0x000e220000000800 */
[----:B--2---:R-:W-:-:S03]  /*04e0*/  IMAD R21, R21, R22, R27 ;  /* 0x0000001615157224 */ /* 0x004fc600078e021b */
[----:B------:R-:W-:Y:S04]  /*04f0*/  LDS R22, [R2+0x8] ;  /* 0x0000080002167984 */ /* 0x000fe80000000800 */
[----:B------:R-:W1:Y:S04]  /*0500*/  LDS R26, [R26] ;  /* 0x000000001a1a7984 */ /* 0x000e680000000800 */
[----:B------:R-:W-:Y:S04]  /*0510*/  LDS R23, [R23] ;  /* 0x0000000017177984 */ /* 0x000fe80000000800 */
[----:B------:R2:W3:Y:S02]  /*0520*/  LDS R28, [R2+0xc] ;  /* 0x00000c00021c7984 */ /* 0x0004e40000000800 */
[----:B--2---:R-:W-:-:S02]  /*0530*/  VIADD R2, R2, 0x20 ;  /* 0x0000002002027836 */ /* 0x004fc40000000000 */
[----:B0-----:R-:W-:-:S04]  /*0540*/  IMAD R5, R18, R5, R21 ;  /* 0x0000000512057224 */ /* 0x001fc800078e0215 */
[----:B-1----:R-:W-:-:S04]  /*0550*/  IMAD R5, R22, R26, R5 ;  /* 0x0000001a16057224 */ /* 0x002fc800078e0205 */
[----:B---3--:R-:W-:Y:S01]  /*0560*/  IMAD R18, R28, R23, R5 ;  /* 0x000000171c127224 */ /* 0x008fe200078e0205 */
[----:B------:R-:W-:Y:S06]  /*0570*/  @P1 BRA `(.L_x_1) ;  /* 0xfffffffc00701947 */ /* 0x000fec000383ffff */
[----:B------:R-:W-:-:S07]  /*0580*/  MOV R22, R10 ;  /* 0x0000000a00167202 */ /* 0x000fce0000000f00 */
.L_x_0:
[----:B------:R-:W-:-:S13]  /*0590*/  ISETP.NE.AND P1, PT, R19, RZ, PT ;  /* 0x000000ff1300720c */ /* 0x000fda0003f25270 */
[----:B------:R-:W-:Y:S05]  /*05a0*/  @!P1 BRA `(.L_x_2) ;  /* 0x0000000000fc9947 */ /* 0x000fea0003800000 */
[----:B------:R-:W-:Y:S01]  /*05b0*/  VIADD R2, R19, 0xffffffff ;  /* 0xffffffff13027836 */ /* 0x000fe20000000000 */
[----:B------:R-:W-:-:S04]  /*05c0*/  ISETP.NE.AND P2, PT, R20, RZ, PT ;  /* 0x000000ff1400720c */ /* 0x000fc80003f45270 */
[----:B------:R-:W-:-:S13]  /*05d0*/  ISETP.GE.U32.AND P1, PT, R2, 0x3, PT ;  /* 0x000000030200780c */ /* 0x000fda0003f26070 */
[----:B------:R-:W-:Y:S05]  /*05e0*/  @!P1 BRA `(.L_x_3) ;  /* 0x0000000000649947 */ /* 0x000fea0003800000 */
[----:B------:R-:W1:Y:S01]  /*05f0*/  S2UR UR5, SR_CgaCtaId ;  /* 0x00000000000579c3 */ /* 0x000e620000008800 */
[----:B------:R-:W-:Y:S01]  /*0600*/  UMOV UR4, 0x400 ;  /* 0x0000040000047882 */ /* 0x000fe20000000000 */
[C---:B0-----:R-:W-:Y:S01]  /*0610*/  IMAD R3, R22.reuse, R7, R6 ;  /* 0x0000000716037224 */ /* 0x041fe200078e0206 */
[----:B------:R-:W-:Y:S01]  /*0620*/  UIADD3 UR6, UPT, UPT, UR4, 0x400, URZ ;  /* 0x0000040004067890 */ /* 0x000fe2000fffe0ff */
[----:B------:R-:W-:Y:S02]  /*0630*/  IADD3 R2, PT, PT, R9, R22, RZ ;  /* 0x0000001609027210 */ /* 0x000fe40007ffe0ff */
[----:B------:R-:W-:Y:S01]  /*0640*/  IADD3 R22, PT, PT, R22, 0x4, RZ ;  /* 0x0000000416167810 */ /* 0x000fe20007ffe0ff */
[----:B-1----:R-:W-:Y:S02]  /*0650*/  ULEA UR6, UR5, UR6, 0x18 ;  /* 0x0000000605067291 */ /* 0x002fe4000f8ec0ff */
[----:B------:R-:W-:-:S04]  /*0660*/  ULEA UR4, UR5, UR4, 0x18 ;  /* 0x0000000405047291 */ /* 0x000fc8000f8ec0ff */
[----:B------:R-:W-:Y:S02]  /*0670*/  LEA R24, R3, UR6, 0x2 ;  /* 0x0000000603187c11 */ /* 0x000fe4000f8e10ff */
[----:B------:R-:W-:-:S03]  /*0680*/  LEA R4, R2, UR4, 0x2 ;  /* 0x0000000402047c11 */ /* 0x000fc6000f8e10ff */
[C---:B------:R-:W-:Y:S02]  /*0690*/  IMAD R26, R7.reuse, 0x4, R24 ;  /* 0x00000004071a7824 */ /* 0x040fe400078e0218 */
[----:B------:R-:W-:Y:S03]  /*06a0*/  LDS R5, [R4] ;  /* 0x0000000004057984 */ /* 0x000fe60000000800 */
[C---:B------:R-:W-:Y:S01]  /*06b0*/  LEA R28, R7.reuse, R26, 0x2 ;  /* 0x0000001a071c7211 */ /* 0x040fe200078e10ff */
[----:B------:R-:W0:Y:S04]  /*06c0*/  LDS R24, [R24] ;  /* 0x0000000018187984 */ /* 0x000e280000000800 */
[----:B------:R-:W-:Y:S01]  /*06d0*/  LDS R3, [R4+0x4] ;  /* 0x0000040004037984 */ /* 0x000fe20000000800 */
[----:B------:R-:W-:-:S03]  /*06e0*/  IMAD R25, R7, 0x4, R28 ;  /* 0x0000000407197824 */ /* 0x000fc600078e021c */
[----:B------:R-:W1:Y:S04]  /*06f0*/  LDS R26, [R26] ;  /* 0x000000001a1a7984 */ /* 0x000e680000000800 */
[----:B------:R-:W-:Y:S04]  /*0700*/  LDS R2, [R28] ;  /* 0x000000001c027984 */ /* 0x000fe80000000800 */
[----:B------:R-:W2:Y:S04]  /*0710*/  LDS R21, [R4+0x8] ;  /* 0x0000080004157984 */ /* 0x000ea80000000800 */
[----:B------:R-:W-:Y:S04]  /*0720*/  LDS R23, [R4+0xc] ;  /* 0x00000c0004177984 */ /* 0x000fe80000000800 */
[----:B------:R-:W3:Y:S01]  /*0730*/  LDS R25, [R25] ;  /* 0x0000000019197984 */ /* 0x000ee20000000800 */
[----:B0-----:R-:W-:-:S04]  /*0740*/  IMAD R18, R5, R24, R18 ;  /* 0x0000001805127224 */ /* 0x001fc800078e0212 */
[----:B-1----:R-:W-:-:S04]  /*0750*/  IMAD R3, R3, R26, R18 ;  /* 0x0000001a03037224 */ /* 0x002fc800078e0212 */
[----:B--2---:R-:W-:-:S04]  /*0760*/  IMAD R2, R21, R2, R3 ;  /* 0x0000000215027224 */ /* 0x004fc800078e0203 */
[----:B---3--:R-:W-:-:S07]  /*0770*/  IMAD R18, R23, R25, R2 ;  /* 0x0000001917127224 */ /* 0x008fce00078e0202 */
.L_x_3:
[----:B------:R-:W-:Y:S05]  /*0780*/  @!P2 BRA `(.L_x_2) ;  /* 0x000000000084a947 */ /* 0x000fea0003800000 */
[----:B------:R-:W-:Y:S02]  /*0790*/  ISETP.NE.AND P1, PT, R20, 0x1, PT ;  /* 0x000000011400780c */ /* 0x000fe40003f25270 */
[----:B------:R-:W-:-:S11]  /*07a0*/  LOP3.LUT P2, RZ, R7, 0x1, RZ, 0xc0, !PT ;  /* 0x0000000107ff7812 */ /* 0x000fd6000784c0ff */
[----:B------:R-:W-:Y:S05]  /*07b0*/  @!P1 BRA `(.L_x_4) ;  /* 0x0000000000449947 */ /* 0x000fea0003800000 */
[----:B------:R-:W1:Y:S01]  /*07c0*/  S2UR UR5, SR_CgaCtaId ;  /* 0x00000000000579c3 */ /* 0x000e620000008800 */
[----:B------:R-:W-:Y:S01]  /*07d0*/  UMOV UR4, 0x400 ;  /* 0x0000040000047882 */ /* 0x000fe20000000000 */
[C---:B0-----:R-:W-:Y:S01]  /*07e0*/  IMAD R3, R22.reuse, R7, R6 ;  /* 0x0000000716037224 */ /* 0x041fe200078e0206 */
[----:B------:R-:W-:Y:S01]  /*07f0*/  UIADD3 UR6, UPT, UPT, UR4, 0x400, URZ ;  /* 0x0000040004067890 */ /* 0x000fe2000fffe0ff */
[----:B------:R-:W-:Y:S02]  /*0800*/  IMAD.IADD R2, R9, 0x1, R22 ;  /* 0x0000000109027824 */ /* 0x000fe400078e0216 */
[----:B------:R-:W-:Y:S01]  /*0810*/  VIADD R22, R22, 0x2 ;  /* 0x0000000216167836 */ /* 0x000fe20000000000 */
[----:B-1----:R-:W-:Y:S02]  /*0820*/  ULEA UR6, UR5, UR6, 0x18 ;  /* 0x0000000605067291 */ /* 0x002fe4000f8ec0ff */
[----:B------:R-:W-:-:S04]  /*0830*/  ULEA UR4, UR5, UR4, 0x18 ;  /* 0x0000000405047291 */ /* 0x000fc8000f8ec0ff */
[----:B------:R-:W-:Y:S02]  /*0840*/  LEA R4, R3, UR6, 0x2 ;  /* 0x0000000603047c11 */ /* 0x000fe4000f8e10ff */
[----:B------:R-:W-:Y:S02]  /*0850*/  LEA R2, R2, UR4, 0x2 ;  /* 0x0000000402027c11 */ /* 0x000fe4000f8e10ff */
[----:B------:R-:W-:Y:S02]  /*0860*/  LEA R5, R7, R4, 0x2 ;  /* 0x0000000407057211 */ /* 0x000fe400078e10ff */
[----:B------:R-:W-:Y:S04]  /*0870*/  LDS R4, [R4] ;  /* 0x0000000004047984 */ /* 0x000fe80000000800 */
[----:B------:R-:W0:Y:S04]  /*0880*/  LDS R3, [R2] ;  /* 0x0000000002037984 */ /* 0x000e280000000800 */
[----:B------:R-:W-:Y:S04]  /*0890*/  LDS R24, [R2+0x4] ;  /* 0x0000040002187984 */ /* 0x000fe80000000800 */
[----:B------:R-:W1:Y:S01]  /*08a0*/  LDS R5, [R5] ;  /* 0x0000000005057984 */ /* 0x000e620000000800 */
[----:B0-----:R-:W-:-:S04]  /*08b0*/  IMAD R3, R3, R4, R18 ;  /* 0x0000000403037224 */ /* 0x001fc800078e0212 */
[----:B-1----:R-:W-:-:S07]  /*08c0*/  IMAD R18, R24, R5, R3 ;  /* 0x0000000518127224 */ /* 0x002fce00078e0203 */
.L_x_4:
[----:B------:R-:W-:Y:S05]  /*08d0*/  @!P2 BRA `(.L_x_2) ;  /* 0x000000000030a947 */ /* 0x000fea0003800000 */
[----:B------:R-:W1:Y:S01]  /*08e0*/  S2UR UR5, SR_CgaCtaId ;  /* 0x00000000000579c3 */ /* 0x000e620000008800 */
[----:B------:R-:W-:Y:S01]  /*08f0*/  UMOV UR4, 0x400 ;  /* 0x0000040000047882 */ /* 0x000fe20000000000 */
[-C--:B0-----:R-:W-:Y:S01]  /*0900*/  IMAD R3, R7, R22.reuse, R6 ;  /* 0x0000001607037224 */ /* 0x081fe200078e0206 */
[----:B------:R-:W-:Y:S01]  /*0910*/  UIADD3 UR6, UPT, UPT, UR4, 0x400, URZ ;  /* 0x0000040004067890 */ /* 0x000fe2000fffe0ff */
[----:B------:R-:W-:-:S03]  /*0920*/  IADD3 R2, PT, PT, R9, R22, RZ ;  /* 0x0000001609027210 */ /* 0x000fc60007ffe0ff */
[----:B-1----:R-:W-:Y:S02]  /*0930*/  ULEA UR6, UR5, UR6, 0x18 ;  /* 0x0000000605067291 */ /* 0x002fe4000f8ec0ff */
[----:B------:R-:W-:-:S04]  /*0940*/  ULEA UR4, UR5, UR4, 0x18 ;  /* 0x0000000405047291 */ /* 0x000fc8000f8ec0ff */
[----:B------:R-:W-:Y:S02]  /*0950*/  LEA R4, R3, UR6, 0x2 ;  /* 0x0000000603047c11 */ /* 0x000fe4000f8e10ff */
[----:B------:R-:W-:-:S04]  /*0960*/  LEA R2, R2, UR4, 0x2 ;  /* 0x0000000402027c11 */ /* 0x000fc8000f8e10ff */
[----:B------:R-:W-:Y:S04]  /*0970*/  LDS R4, [R4] ;  /* 0x0000000004047984 */ /* 0x000fe80000000800 */
[----:B------:R-:W0:Y:S02]  /*0980*/  LDS R3, [R2] ;  /* 0x0000000002037984 */ /* 0x000e240000000800 */
[----:B0-----:R-:W-:-:S07]  /*0990*/  IMAD R18, R3, R4, R18 ;  /* 0x0000000403127224 */ /* 0x001fce00078e0212 */
.L_x_2:
[----:B------:R-:W-:Y:S06]  /*09a0*/  BAR.SYNC.DEFER_BLOCKING 0x0 ;  /* 0x0000000000007b1d */ /* 0x000fec0000010000 */
[----:B------:R-:W-:Y:S05]  /*09b0*/  @!P0 BRA `(.L_x_5) ;  /* 0xfffffff8000c8947 */ /* 0x000fea000383ffff */
[----:B0-----:R-:W0:Y:S01]  /*09c0*/  LDC.64 R2, c[0x0][0x390] ;  /* 0x0000e400ff027b82 */ /* 0x001e220000000a00 */
[----:B------:R-:W-:-:S04]  /*09d0*/  IMAD.IADD R11, R11, 0x1, R12 ;  /* 0x000000010b0b7824 */ /* 0x000fc800078e020c */
[----:B0-----:R-:W-:-:S05]  /*09e0*/  IMAD.WIDE R2, R11, 0x4, R2 ;  /* 0x000000040b027825 */ /* 0x001fca00078e0202 */
[----:B------:R-:W-:Y:S01]  /*09f0*/  STG.E desc[UR8][R2.64], R18 ;  /* 0x0000001202007986 */ /* 0x000fe2000c101908 */
[----:B------:R-:W-:Y:S05]  /*0a00*/  EXIT ;  /* 0x000000000000794d */ /* 0x000fea0003800000 */
.L_x_6:
[----:B------:R-:W-:-:S00]  /*0a10*/  BRA `(.L_x_6) ;  /* 0xfffffffc00fc7947 */ /* 0x000fc0000383ffff */
[----:B------:R-:W-:-:S00]  /*0a20*/  NOP ;  /* 0x0000000000007918 */ /* 0x000fc00000000000 */
        /* <DEDUP_REMOVED lines=13> */
.L_x_12:


//--------------------- .text._Z9matrixMulPKiS0_Pii --------------------------
	.section	.text._Z9matrixMulPKiS0_Pii,"ax",@progbits
	.align	128
        .global         _Z9matrixMulPKiS0_Pii
        .type           _Z9matrixMulPKiS0_Pii,@function
        .size           _Z9matrixMulPKiS0_Pii,(.L_x_13 - _Z9matrixMulPKiS0_Pii)
        .other          _Z9matrixMulPKiS0_Pii,@"STO_CUDA_ENTRY STV_DEFAULT"
_Z9matrixMulPKiS0_Pii:
.text._Z9matrixMulPKiS0_Pii:
[----:B------:R-:W-:Y:S01]  /*0000*/  LDC R1, c[0x0][0x37c] ;  /* 0x0000df00ff017b82 */ /* 0x000fe20000000800 */
[----:B------:R-:W0:Y:S07]  /*0010*/  S2R R0, SR_TID.Y ;  /* 0x0000000000007919 */ /* 0x000e2e0000002200 */
[----:B------:R-:W0:Y:S01]  /*0020*/  S2UR UR4, SR_CTAID.Y ;  /* 0x00000000000479c3 */ /* 0x000e220000002600 */
[----:B------:R-:W1:Y:S01]  /*0030*/  LDCU UR18, c[0x0][0x398] ;  /* 0x00007300ff1277ac */ /* 0x000e620008000800 */
[----:B------:R-:W2:Y:S01]  /*0040*/  S2R R7, SR_TID.X ;  /* 0x0000000000077919 */ /* 0x000ea20000002100 */
[----:B------:R-:W3:Y:S05]  /*0050*/  LDCU.64 UR16, c[0x0][0x358] ;  /* 0x00006b00ff1077ac */ /* 0x000eea0008000a00 */
[----:B------:R-:W0:Y:S08]  /*0060*/  LDC R5, c[0x0][0x364] ;  /* 0x0000d900ff057b82 */ /* 0x000e300000000800 */
[----:B------:R-:W2:Y:S01]  /*0070*/  S2UR UR5, SR_CTAID.X ;  /* 0x00000000000579c3 */ /* 0x000ea20000002500 */
[----:B-1----:R-:W-:-:S07]  /*0080*/  UISETP.GE.AND UP0, UPT, UR18, 0x1, UPT ;  /* 0x000000011200788c */ /* 0x002fce000bf06270 */
[----:B------:R-:W2:Y:S01]  /*0090*/  LDC R4, c[0x0][0x360] ;  /* 0x0000d800ff047b82 */ /* 0x000ea20000000800 */
[----:B------:R-:W-:-:S07]  /*00a0*/  PLOP3.LUT P0, PT, PT, PT, UP0, 0x80, 0x8 ;  /* 0x000000000008781c */ /* 0x000fce0003f0f008 */
[----:B------:R-:W1:Y:S01]  /*00b0*/  LDC.64 R2, c[0x0][0x390] ;  /* 0x0000e400ff027b82 */ /* 0x000e620000000a00 */
[----:B0-----:R-:W-:-:S04]  /*00c0*/  IMAD R5, R5, UR4, R0 ;  /* 0x0000000405057c24 */ /* 0x001fc8000f8e0200 */
[----:B------:R-:W-:Y:S02]  /*00d0*/  IMAD R5, R5, UR18, RZ ;  /* 0x0000001205057c24 */ /* 0x000fe4000f8e02ff */
[----:B--2---:R-:W-:-:S05]  /*00e0*/  IMAD R0, R4, UR5, R7 ;  /* 0x0000000504007c24 */ /* 0x004fca000f8e0207 */
[----:B------:R-:W-:-:S05]  /*00f0*/  IADD3 R7, PT, PT, R0, R5, RZ ;  /* 0x0000000500077210 */ /* 0x000fca0007ffe0ff */
[----:B-1----:R-:W-:-:S05]  /*0100*/  IMAD.WIDE R2, R7, 0x4, R2 ;  /* 0x0000000407027825 */ /* 0x002fca00078e0202 */
[----:B---3--:R0:W-:Y:S01]  /*0110*/  STG.E desc[UR16][R2.64], RZ ;  /* 0x000000ff02007986 */ /* 0x0081e2000c101910 */
[----:B------:R-:W-:Y:S05]  /*0120*/  @!P0 EXIT ;  /* 0x000000000000894d */ /* 0x000fea0003800000 */
[----:B------:R-:W-:Y:S01]  /*0130*/  UISETP.GE.U32.AND UP0, UPT, UR18, 0x8, UPT ;  /* 0x000000081200788c */ /* 0x000fe2000bf06070 */
[----:B------:R-:W-:Y:S01]  /*0140*/  HFMA2 R7, -RZ, RZ, 0, 0 ;  /* 0x00000000ff077431 */ /* 0x000fe200000001ff */
[----:B------:R-:W-:-:S07]  /*0150*/  MOV R4, RZ ;  /* 0x000000ff00047202 */ /* 0x000fce0000000f00 */
[----:B------:R-:W-:Y:S05]  /*0160*/  BRA.U !UP0, `(.L_x_7) ;  /* 0x0000000508307547 */ /* 0x000fea000b800000 */
[----:B------:R-:W1:Y:S01]  /*0170*/  LDCU.128 UR20, c[0x0][0x380] ;  /* 0x00007000ff1477ac */ /* 0x000e620008000c00 */
[----:B------:R-:W-:Y:S01]  /*0180*/  MOV R4, R0 ;  /* 0x0000000000047202 */ /* 0x000fe20000000f00 */
[----:B------:R-:W-:-:S04]  /*0190*/  ULOP3.LUT UR4, UR18, 0x7ffffff8, URZ, 0xc0, !UPT ;  /* 0x7ffffff812047892 */ /* 0x000fc8000f8ec0ff */
[----:B------:R-:W-:Y:S01]  /*01a0*/  UIADD3 UR4, UPT, UPT, -UR4, URZ, URZ ;  /* 0x000000ff04047290 */ /* 0x000fe2000fffe1ff */
[----:B-1----:R-:W-:Y:S01]  /*01b0*/  MOV R6, UR20 ;  /* 0x0000001400067c02 */ /* 0x002fe20008000f00 */
[----:B------:R-:W-:Y:S01]  /*01c0*/  UIMAD.WIDE.U32 UR6, UR18, 0xc, UR22 ;  /* 0x0000000c120678a5 */ /* 0x000fe2000f8e0016 */
[----:B------:R-:W-:Y:S01]  /*01d0*/  MOV R7, UR21 ;  /* 0x0000001500077c02 */ /* 0x000fe20008000f00 */
[----:B------:R-:W-:Y:S02]  /*01e0*/  UIMAD.WIDE.U32 UR8, UR18, 0x10, UR22 ;  /* 0x00000010120878a5 */ /* 0x000fe4000f8e0016 */
[----:B------:R-:W-:Y:S01]  /*01f0*/  UIMAD.WIDE.U32 UR10, UR18, 0x14, UR22 ;  /* 0x00000014120a78a5 */ /* 0x000fe2000f8e0016 */
[----:B------:R-:W-:Y:S01]  /*0200*/  IMAD.WIDE.U32 R6, R5, 0x4, R6 ;  /* 0x0000000405067825 */ /* 0x000fe200078e0006 */
[----:B------:R-:W-:Y:S02]  /*0210*/  UIMAD.WIDE.U32 UR12, UR18, 0x18, UR22 ;  /* 0x00000018120c78a5 */ /* 0x000fe4000f8e0016 */
[----:B------:R-:W-:Y:S01]  /*0220*/  UIMAD.WIDE.U32 UR14, UR18, 0x1c, UR22 ;  /* 0x0000001c120e78a5 */ /* 0x000fe2000f8e0016 */
[----:B------:R-:W-:-:S04]  /*0230*/  IADD3 R6, P0, PT, R6, 0x10, RZ ;  /* 0x0000001006067810 */ /* 0x000fc80007f1e0ff */
[----:B------:R-:W-:Y:S02]  /*0240*/  IADD3.X R9, PT, PT, RZ, R7, RZ, P0, !PT ;  /* 0x00000007ff097210 */ /* 0x000fe400007fe4ff */
[----:B------:R-:W-:-:S07]  /*0250*/  MOV R7, RZ ;  /* 0x000000ff00077202 */ /* 0x000fce0000000f00 */
.L_x_8:
[----:B------:R-:W-:Y:S01]  /*0260*/  HFMA2 R11, -RZ, RZ, 0, 2.384185791015625e-07 ;  /* 0x00000004ff0b7431 */ /* 0x000fe200000001ff */
[----:B------:R-:W-:-:S05]  /*0270*/  MOV R8, R6 ;  /* 0x0000000600087202 */ /* 0x000fca0000000f00 */
[----:B--2---:R-:W2:Y:S01]  /*0280*/  LDG.E R6, desc[UR16][R8.64+-0x10] ;  /* 0xfffff01008067981 */ /* 0x004ea2000c1e1900 */
[----:B------:R-:W-:-:S06]  /*0290*/  IMAD.WIDE R10, R4, R11, UR22 ;  /* 0x00000016040a7e25 */ /* 0x000fcc000f8e020b */
[----:B------:R-:W2:Y:S01]  /*02a0*/  LDG.E R10, desc[UR16][R10.64] ;  /* 0x000000100a0a7981 */ /* 0x000ea2000c1e1900 */
[----:B------:R-:W-:-:S06]  /*02b0*/  UIMAD.WIDE.U32 UR20, UR18, 0x4, UR22 ;  /* 0x00000004121478a5 */ /* 0x000fcc000f8e0016 */
[----:B------:R-:W-:Y:S02]  /*02c0*/  MOV R12, UR20 ;  /* 0x00000014000c7c02 */ /* 0x000fe40008000f00 */
[----:B------:R-:W-:Y:S01]  /*02d0*/  MOV R13, UR21 ;  /* 0x00000015000d7c02 */ /* 0x000fe20008000f00 */
[----:B--2---:R-:W-:Y:S02]  /*02e0*/  IMAD R15, R6, R10, R7 ;  /* 0x0000000a060f7224 */ /* 0x004fe400078e0207 */
[----:B------:R-:W-:-:S03]  /*02f0*/  IMAD.WIDE R6, R4, 0x4, R12 ;  /* 0x0000000404067825 */ /* 0x000fc600078e020c */
[----:B------:R1:W-:Y:S04]  /*0300*/  STG.E desc[UR16][R2.64], R15 ;  /* 0x0000000f02007986 */ /* 0x0003e8000c101910 */
[----:B------:R-:W2:Y:S04]  /*0310*/  LDG.E R6, desc[UR16][R6.64] ;  /* 0x0000001006067981 */ /* 0x000ea8000c1e1900 */
[----:B------:R-:W2:Y:S01]  /*0320*/  LDG.E R14, desc[UR16][R8.64+-0xc] ;  /* 0xfffff410080e7981 */ /* 0x000ea2000c1e1900 */
[----:B------:R-:W-:-:S06]  /*0330*/  UIMAD.WIDE.U32 UR20, UR18, 0x8, UR22 ;  /* 0x00000008121478a5 */ /* 0x000fcc000f8e0016 */
[----:B------:R-:W-:Y:S02]  /*0340*/  MOV R12, UR20 ;  /* 0x00000014000c7c02 */ /* 0x000fe40008000f00 */
[----:B------:R-:W-:-:S03]  /*0350*/  MOV R13, UR21 ;  /* 0x00000015000d7c02 */ /* 0x000fc60008000f00 */
[----:B------:R-:W-:-:S04]  /*0360*/  IMAD.WIDE R10, R4, 0x4, R12 ;  /* 0x00000004040a7825 */ /* 0x000fc800078e020c */
[----:B--2---:R-:W-:-:S05]  /*0370*/  IMAD R17, R14, R6, R15 ;  /* 0x000000060e117224 */ /* 0x004fca00078e020f */
[----:B------:R2:W-:Y:S04]  /*0380*/  STG.E desc[UR16][R2.64], R17 ;  /* 0x0000001102007986 */ /* 0x0005e8000c101910 */
[----:B------:R-:W1:Y:S04]  /*0390*/  LDG.E R10, desc[UR16][R10.64] ;  /* 0x000000100a0a7981 */ /* 0x000e68000c1e1900 */
[----:B------:R-:W1:Y:S01]  /*03a0*/  LDG.E R12, desc[UR16][R8.64+-0x8] ;  /* 0xfffff810080c7981 */ /* 0x000e62000c1e1900 */
[----:B------:R-:W-:-:S05]  /*03b0*/  HFMA2 R13, -RZ, RZ, 0, 2.384185791015625e-07 ;  /* 0x00000004ff0d7431 */ /* 0x000fca00000001ff */
[----:B------:R-:W-:-:S04]  /*03c0*/  IMAD.WIDE R6, R4, R13, UR6 ;  /* 0x0000000604067e25 */ /* 0x000fc8000f8e020d */
[----:B-1----:R-:W-:-:S05]  /*03d0*/  IMAD R15, R12, R10, R17 ;  /* 0x0000000a0c0f7224 */ /* 0x002fca00078e0211 */
[----:B------:R1:W-:Y:S04]  /*03e0*/  STG.E desc[UR16][R2.64], R15 ;  /* 0x0000000f02007986 */ /* 0x0003e8000c101910 */
[----:B------:R-:W3:Y:S04]  /*03f0*/  LDG.E R6, desc[UR16][R6.64] ;  /* 0x0000001006067981 */ /* 0x000ee8000c1e1900 */
[----:B------:R-:W3:Y:S02]  /*0400*/  LDG.E R12, desc[UR16][R8.64+-0x4] ;  /* 0xfffffc10080c7981 */ /* 0x000ee4000c1e1900 */
[----:B---3--:R-:W-:-:S02]  /*0410*/  IMAD R19, R12, R6, R15 ;  /* 0x000000060c137224 */ /* 0x008fc400078e020f */
[----:B------:R-:W-:-:S03]  /*0420*/  IMAD.WIDE R12, R4, R13, UR8 ;  /* 0x00000008040c7e25 */ /* 0x000fc6000f8e020d */
[----:B------:R3:W-:Y:S04]  /*0430*/  STG.E desc[UR16][R2.64], R19 ;  /* 0x0000001302007986 */ /* 0x0007e8000c101910 */
[----:B------:R-:W2:Y:S04]  /*0440*/  LDG.E R12, desc[UR16][R12.64] ;  /* 0x000000100c0c7981 */ /* 0x000ea8000c1e1900 */
[----:B------:R-:W2:Y:S01]  /*0450*/  LDG.E R10, desc[UR16][R8.64] ;  /* 0x00000010080a7981 */ /* 0x000ea2000c1e1900 */
[----:B------:R-:W-:Y:S02]  /*0460*/  IMAD.MOV.U32 R11, RZ, RZ, 0x4 ;  /* 0x00000004ff0b7424 */ /* 0x000fe400078e00ff */
[----:B--2---:R-:W-:-:S02]  /*0470*/  IMAD R17, R10, R12, R19 ;  /* 0x0000000c0a117224 */ /* 0x004fc400078e0213 */
[----:B------:R-:W-:-:S03]  /*0480*/  IMAD.WIDE R10, R4, R11, UR10 ;  /* 0x0000000a040a7e25 */ /* 0x000fc6000f8e020b */
[----:B------:R2:W-:Y:S04]  /*0490*/  STG.E desc[UR16][R2.64], R17 ;  /* 0x0000001102007986 */ /* 0x0005e8000c101910 */
[----:B------:R-:W4:Y:S04]  /*04a0*/  LDG.E R10, desc[UR16][R10.64] ;  /* 0x000000100a0a7981 */ /* 0x000f28000c1e1900 */
[----:B------:R-:W4:Y:S01]  /*04b0*/  LDG.E R6, desc[UR16][R8.64+0x4] ;  /* 0x0000041008067981 */ /* 0x000f22000c1e1900 */
[----:B-1----:R-:W-:-:S05]  /*04c0*/  MOV R15, 0x4 ;  /* 0x00000004000f7802 */ /* 0x002fca0000000f00 */
[----:B------:R-:W-:-:S04]  /*04d0*/  IMAD.WIDE R14, R4, R15, UR12 ;  /* 0x0000000c040e7e25 */ /* 0x000fc8000f8e020f */
[----:B----4-:R-:W-:-:S05]  /*04e0*/  IMAD R21, R6, R10, R17 ;  /* 0x0000000a06157224 */ /* 0x010fca00078e0211 */
[----:B------:R2:W-:Y:S04]  /*04f0*/  STG.E desc[UR16][R2.64], R21 ;  /* 0x0000001502007986 */ /* 0x0005e8000c101910 */
[----:B------:R-:W3:Y:S04]  /*0500*/  LDG.E R14, desc[UR16][R14.64] ;  /* 0x000000100e0e7981 */ /* 0x000ee8000c1e1900 */
[----:B------:R-:W3:Y:S01]  /*0510*/  LDG.E R6, desc[UR16][R8.64+0x8] ;  /* 0x0000081008067981 */ /* 0x000ee2000c1e1900 */
[----:B------:R-:W-:-:S05]  /*0520*/  HFMA2 R13, -RZ, RZ, 0, 2.384185791015625e-07 ;  /* 0x00000004ff0d7431 */ /* 0x000fca00000001ff */
[----:B------:R-:W-:-:S04]  /*0530*/  IMAD.WIDE R12, R4, R13, UR14 ;  /* 0x0000000e040c7e25 */ /* 0x000fc8000f8e020d */
[----:B---3--:R-:W-:-:S05]  /*0540*/  IMAD R19, R6, R14, R21 ;  /* 0x0000000e06137224 */ /* 0x008fca00078e0215 */
[----:B------:R2:W-:Y:S04]  /*0550*/  STG.E desc[UR16][R2.64], R19 ;  /* 0x0000001302007986 */ /* 0x0005e8000c101910 */
[----:B------:R-:W3:Y:S04]  /*0560*/  LDG.E R12, desc[UR16][R12.64] ;  /* 0x000000100c0c7981 */ /* 0x000ee8000c1e1900 */
[----:B------:R-:W3:Y:S01]  /*0570*/  LDG.E R6, desc[UR16][R8.64+0xc] ;  /* 0x00000c1008067981 */ /* 0x000ee2000c1e1900 */
[----:B------:R-:W-:-:S04]  /*0580*/  UIADD3 UR4, UPT, UPT, UR4, 0x8, URZ ;  /* 0x0000000804047890 */ /* 0x000fc8000fffe0ff */
[----:B------:R-:W-:Y:S01]  /*0590*/  UISETP.NE.AND UP0, UPT, UR4, URZ, UPT ;  /* 0x000000ff0400728c */ /* 0x000fe2000bf05270 */
[----:B------:R-:W-:-:S04]  /*05a0*/  MOV R11, UR18 ;  /* 0x00000012000b7c02 */ /* 0x000fc80008000f00 */
[----:B------:R-:W-:Y:S01]  /*05b0*/  LEA R4, R11, R4, 0x3 ;  /* 0x000000040b047211 */ /* 0x000fe200078e18ff */
[----:B---3--:R-:W-:-:S05]  /*05c0*/  IMAD R7, R6, R12, R19 ;  /* 0x0000000c06077224 */ /* 0x008fca00078e0213 */
[----:B------:R2:W-:Y:S01]  /*05d0*/  STG.E desc[UR16][R2.64], R7 ;  /* 0x0000000702007986 */ /* 0x0005e2000c101910 */
[----:B------:R-:W-:-:S04]  /*05e0*/  IADD3 R6, P0, PT, R8, 0x20, RZ ;  /* 0x0000002008067810 */ /* 0x000fc80007f1e0ff */
[----:B------:R-:W-:Y:S01]  /*05f0*/  IADD3.X R9, PT, PT, RZ, R9, RZ, P0, !PT ;  /* 0x00000009ff097210 */ /* 0x000fe200007fe4ff */
[----:B------:R-:W-:Y:S08]  /*0600*/  BRA.U UP0, `(.L_x_8) ;  /* 0xfffffffd00147547 */ /* 0x000ff0000b83ffff */
[----:B------:R-:W-:-:S06]  /*0610*/  ULOP3.LUT UR4, UR18, 0x7ffffff8, URZ, 0xc0, !UPT ;  /* 0x7ffffff812047892 */ /* 0x000fcc000f8ec0ff */
[----:B------:R-:W-:-:S07]  /*0620*/  MOV R4, UR4 ;  /* 0x0000000400047c02 */ /* 0x000fce0008000f00 */
.L_x_7:
[----:B------:R-:W-:-:S06]  /*0630*/  ULOP3.LUT UR4, UR18, 0x7, URZ, 0xc0, !UPT ;  /* 0x0000000712047892 */ /* 0x000fcc000f8ec0ff */
[----:B------:R-:W-:-:S13]  /*0640*/  ISETP.NE.AND P0, PT, RZ, UR4, PT ;  /* 0x00000004ff007c0c */ /* 0x000fda000bf05270 */
[----:B------:R-:W-:Y:S05]  /*0650*/  @!P0 EXIT ;  /* 0x000000000000894d */ /* 0x000fea0003800000 */
[----:B------:R-:W-:Y:S02]  /*0660*/  UISETP.GE.U32.AND UP0, UPT, UR4, 0x4, UPT ;  /* 0x000000040400788c */ /* 0x000fe4000bf06070 */
[----:B------:R-:W-:-:S07]  /*0670*/  ULOP3.LUT UR4, UR18, 0x3, URZ, 0xc0, !UPT ;  /* 0x0000000312047892 */ /* 0x000fce000f8ec0ff */
[----:B------:R-:W-:Y:S05]  /*0680*/  BRA.U !UP0, `(.L_x_9) ;  /* 0x0000000108887547 */ /* 0x000fea000b800000 */
[----:B------:R-:W1:Y:S01]  /*0690*/  LDC.64 R10, c[0x0][0x380] ;  /* 0x0000e000ff0a7b82 */ /* 0x000e620000000a00 */
[----:B------:R-:W-:Y:S01]  /*06a0*/  IADD3 R9, PT, PT, R5, R4, RZ ;  /* 0x0000000405097210 */ /* 0x000fe20007ffe0ff */
[----:B------:R-:W-:Y:S01]  /*06b0*/  IMAD R15, R4, UR18, R0 ;  /* 0x00000012040f7c24 */ /* 0x000fe2000f8e0200 */
[----:B------:R-:W3:Y:S05]  /*06c0*/  LDCU.64 UR6, c[0x0][0x380] ;  /* 0x00007000ff0677ac */ /* 0x000eea0008000a00 */
[----:B------:R-:W4:Y:S01]  /*06d0*/  LDC.64 R12, c[0x0][0x388] ;  /* 0x0000e200ff0c7b82 */ /* 0x000f220000000a00 */
[----:B-1----:R-:W-:-:S06]  /*06e0*/  IMAD.WIDE.U32 R10, R9, 0x4, R10 ;  /* 0x00000004090a7825 */ /* 0x002fcc00078e000a */
[----:B------:R-:W5:Y:S01]  /*06f0*/  LDG.E R10, desc[UR16][R10.64] ;  /* 0x000000100a0a7981 */ /* 0x000f62000c1e1900 */
[----:B----4-:R-:W-:-:S05]  /*0700*/  IMAD.WIDE R12, R15, 0x4, R12 ;  /* 0x000000040f0c7825 */ /* 0x010fca00078e020c */
[----:B------:R-:W5:Y:S01]  /*0710*/  LDG.E R6, desc[UR16][R12.64] ;  /* 0x000000100c067981 */ /* 0x000f62000c1e1900 */
[----:B------:R-:W-:Y:S01]  /*0720*/  IADD3 R9, P0, PT, R5, R4, RZ ;  /* 0x0000000405097210 */ /* 0x000fe20007f1e0ff */
[----:B--2---:R-:W-:-:S03]  /*0730*/  IMAD.U32 R17, RZ, RZ, UR18 ;  /* 0x00000012ff117e24 */ /* 0x004fc6000f8e00ff */
[----:B------:R-:W-:Y:S02]  /*0740*/  IADD3.X R14, PT, PT, RZ, RZ, RZ, P0, !PT ;  /* 0x000000ffff0e7210 */ /* 0x000fe400007fe4ff */
[----:B---3--:R-:W-:-:S04]  /*0750*/  LEA R8, P0, R9, UR6, 0x2 ;  /* 0x0000000609087c11 */ /* 0x008fc8000f8010ff */
[----:B------:R-:W-:Y:S01]  /*0760*/  LEA.HI.X R9, R9, UR7, R14, 0x2, P0 ;  /* 0x0000000709097c11 */ /* 0x000fe200080f140e */
[----:B-----5:R-:W-:Y:S02]  /*0770*/  IMAD R15, R10, R6, R7 ;  /* 0x000000060a0f7224 */ /* 0x020fe400078e0207 */
[----:B------:R-:W-:-:S03]  /*0780*/  IMAD.WIDE.U32 R6, R17, 0x4, R12 ;  /* 0x0000000411067825 */ /* 0x000fc600078e000c */
[----:B------:R1:W-:Y:S04]  /*0790*/  STG.E desc[UR16][R2.64], R15 ;  /* 0x0000000f02007986 */ /* 0x0003e8000c101910 */
[----:B------:R-:W2:Y:S04]  /*07a0*/  LDG.E R11, desc[UR16][R6.64] ;  /* 0x00000010060b7981 */ /* 0x000ea8000c1e1900 */
[----:B------:R-:W2:Y:S01]  /*07b0*/  LDG.E R10, desc[UR16][R8.64+0x4] ;  /* 0x00000410080a7981 */ /* 0x000ea2000c1e1900 */
[----:B------:R-:W-:Y:S01]  /*07c0*/  MOV R13, UR18 ;  /* 0x00000012000d7c02 */ /* 0x000fe20008000f00 */
[----:B--2---:R-:W-:-:S04]  /*07d0*/  IMAD R17, R10, R11, R15 ;  /* 0x0000000b0a117224 */ /* 0x004fc800078e020f */
[----:B------:R-:W-:Y:S01]  /*07e0*/  IMAD.WIDE.U32 R10, R13, 0x4, R6 ;  /* 0x000000040d0a7825 */ /* 0x000fe200078e0006 */
        /* <DEDUP_REMOVED lines=9> */
[----:B------:R-:W-:Y:S01]  /*0880*/  IADD3 R4, PT, PT, R4, 0x4, RZ ;  /* 0x0000000404047810 */ /* 0x000fe20007ffe0ff */
[----:B--2---:R-:W-:-:S05]  /*0890*/  IMAD R7, R6, R12, R19 ;  /* 0x0000000c06077224 */ /* 0x004fca00078e0213 */
[----:B------:R1:W-:Y:S02]  /*08a0*/  STG.E desc[UR16][R2.64], R7 ;  /* 0x0000000702007986 */ /* 0x0003e4000c101910 */
.L_x_9:
[----:B------:R-:W-:-:S13]  /*08b0*/  ISETP.NE.AND P0, PT, RZ, UR4, PT ;  /* 0x00000004ff007c0c */ /* 0x000fda000bf05270 */
[----:B------:R-:W-:Y:S05]  /*08c0*/  @!P0 EXIT ;  /* 0x000000000000894d */ /* 0x000fea0003800000 */
[----:B------:R-:W-:-:S09]  /*08d0*/  UISETP.NE.AND UP0, UPT, UR4, 0x1, UPT ;  /* 0x000000010400788c */ /* 0x000fd2000bf05270 */
[----:B------:R-:W-:Y:S05]  /*08e0*/  BRA.U !UP0, `(.L_x_10) ;  /* 0x0000000108587547 */ /* 0x000fea000b800000 */
[----:B------:R-:W3:Y:S01]  /*08f0*/  LDC.64 R8, c[0x0][0x380] ;  /* 0x0000e000ff087b82 */ /* 0x000ee20000000a00 */
[----:B------:R-:W-:Y:S01]  /*0900*/  IADD3 R11, PT, PT, R5, R4, RZ ;  /* 0x00000004050b7210 */ /* 0x000fe20007ffe0ff */
[----:B-1----:R-:W-:Y:S01]  /*0910*/  IMAD R15, R4, UR18, R0 ;  /* 0x00000012040f7c24 */ /* 0x002fe2000f8e0200 */
[----:B------:R-:W1:Y:S05]  /*0920*/  LDCU.64 UR4, c[0x0][0x380] ;  /* 0x00007000ff0477ac */ /* 0x000e6a0008000a00 */
[----:B------:R-:W4:Y:S01]  /*0930*/  LDC.64 R12, c[0x0][0x388] ;  /* 0x0000e200ff0c7b82 */ /* 0x000f220000000a00 */
[----:B---3--:R-:W-:-:S06]  /*0940*/  IMAD.WIDE.U32 R10, R11, 0x4, R8 ;  /* 0x000000040b0a7825 */ /* 0x008fcc00078e0008 */
[----:B------:R-:W2:Y:S01]  /*0950*/  LDG.E R10, desc[UR16][R10.64] ;  /* 0x000000100a0a7981 */ /* 0x000ea2000c1e1900 */
[----:B----4-:R-:W-:-:S05]  /*0960*/  IMAD.WIDE R12, R15, 0x4, R12 ;  /* 0x000000040f0c7825 */ /* 0x010fca00078e020c */
[----:B------:R-:W2:Y:S01]  /*0970*/  LDG.E R6, desc[UR16][R12.64] ;  /* 0x000000100c067981 */ /* 0x000ea2000c1e1900 */
[----:B------:R-:W-:Y:S02]  /*0980*/  IADD3 R9, P0, PT, R5, R4, RZ ;  /* 0x0000000405097210 */ /* 0x000fe40007f1e0ff */
[----:B------:R-:W-:Y:S02]  /*0990*/  MOV R15, UR18 ;  /* 0x00000012000f7c02 */ /* 0x000fe40008000f00 */
[----:B------:R-:W-:Y:S02]  /*09a0*/  IADD3.X R14, PT, PT, RZ, RZ, RZ, P0, !PT ;  /* 0x000000ffff0e7210 */ /* 0x000fe400007fe4ff */
[----:B-1----:R-:W-:-:S04]  /*09b0*/  LEA R8, P0, R9, UR4, 0x2 ;  /* 0x0000000409087c11 */ /* 0x002fc8000f8010ff */
[----:B------:R-:W-:Y:S01]  /*09c0*/  LEA.HI.X R9, R9, UR5, R14, 0x2, P0 ;  /* 0x0000000509097c11 */ /* 0x000fe200080f140e */
[----:B------:R-:W-:-:S04]  /*09d0*/  IMAD.WIDE.U32 R14, R15, 0x4, R12 ;  /* 0x000000040f0e7825 */ /* 0x000fc800078e000c */
[----:B--2---:R-:W-:-:S05]  /*09e0*/  IMAD R17, R10, R6, R7 ;  /* 0x000000060a117224 */ /* 0x004fca00078e0207 */
[----:B------:R3:W-:Y:S04]  /*09f0*/  STG.E desc[UR16][R2.64], R17 ;  /* 0x0000001102007986 */ /* 0x0007e8000c101910 */
[----:B------:R-:W2:Y:S04]  /*0a00*/  LDG.E R14, desc[UR16][R14.64] ;  /* 0x000000100e0e7981 */ /* 0x000ea8000c1e1900 */
[----:B------:R-:W2:Y:S01]  /*0a10*/  LDG.E R8, desc[UR16][R8.64+0x4] ;  /* 0x0000041008087981 */ /* 0x000ea2000c1e1900 */
[----:B------:R-:W-:Y:S01]  /*0a20*/  IADD3 R4, PT, PT, R4, 0x2, RZ ;  /* 0x0000000204047810 */ /* 0x000fe20007ffe0ff */
[----:B--2---:R-:W-:-:S05]  /*0a30*/  IMAD R7, R8, R14, R17 ;  /* 0x0000000e08077224 */ /* 0x004fca00078e0211 */
[----:B------:R3:W-:Y:S02]  /*0a40*/  STG.E desc[UR16][R2.64], R7 ;  /* 0x0000000702007986 */ /* 0x0007e4000c101910 */
.L_x_10:
[----:B------:R-:W-:-:S04]  /*0a50*/  ULOP3.LUT UR4, UR18, 0x1, URZ, 0xc0, !UPT ;  /* 0x0000000112047892 */ /* 0x000fc8000f8ec0ff */
[----:B------:R-:W-:-:S06]  /*0a60*/  UISETP.NE.U32.AND UP0, UPT, UR4, 0x1, UPT ;  /* 0x000000010400788c */ /* 0x000fcc000bf05070 */
[----:B------:R-:W-:-:S13]  /*0a70*/  PLOP3.LUT P0, PT, PT, PT, UP0, 0x80, 0x8 ;  /* 0x000000000008781c */ /* 0x000fda0003f0f008 */
[----:B------:R-:W-:Y:S05]  /*0a80*/  @P0 EXIT ;  /* 0x000000000000094d */ /* 0x000fea0003800000 */
[----:B------:R-:W4:Y:S01]  /*0a90*/  LDC.64 R8, c[0x0][0x380] ;  /* 0x0000e000ff087b82 */ /* 0x000f220000000a00 */
[----:B------:R-:W-:Y:S01]  /*0aa0*/  IADD3 R5, PT, PT, R5, R4, RZ ;  /* 0x0000000405057210 */ /* 0x000fe20007ffe0ff */
[----:B------:R-:W-:-:S06]  /*0ab0*/  IMAD R13, R4, UR18, R0 ;  /* 0x00000012040d7c24 */ /* 0x000fcc000f8e0200 */
[----:B------:R-:W5:Y:S01]  /*0ac0*/  LDC.64 R10, c[0x0][0x388] ;  /* 0x0000e200ff0a7b82 */ /* 0x000f620000000a00 */
[----:B----4-:R-:W-:-:S06]  /*0ad0*/  IMAD.WIDE.U32 R4, R5, 0x4, R8 ;  /* 0x0000000405047825 */ /* 0x010fcc00078e0008 */
[----:B------:R-:W1:Y:S01]  /*0ae0*/  LDG.E R4, desc[UR16][R4.64] ;  /* 0x0000001004047981 */ /* 0x000e62000c1e1900 */
[----:B-----5:R-:W-:-:S06]  /*0af0*/  IMAD.WIDE R8, R13, 0x4, R10 ;  /* 0x000000040d087825 */ /* 0x020fcc00078e020a */
[----:B------:R-:W1:Y:S02]  /*0b00*/  LDG.E R8, desc[UR16][R8.64] ;  /* 0x0000001008087981 */ /* 0x000e64000c1e1900 */
[----:B-123--:R-:W-:-:S05]  /*0b10*/  IMAD R7, R4, R8, R7 ;  /* 0x0000000804077224 */ /* 0x00efca00078e0207 */
[----:B------:R-:W-:Y:S01]  /*0b20*/  STG.E desc[UR16][R2.64], R7 ;  /* 0x0000000702007986 */ /* 0x000fe2000c101910 */
[----:B------:R-:W-:Y:S05]  /*0b30*/  EXIT ;  /* 0x000000000000794d */ /* 0x000fea0003800000 */
.L_x_11:
        /* <DEDUP_REMOVED lines=12> */
.L_x_13:


//--------------------- .nv.shared._Z15tiled_matrixMulPKiS0_Pi --------------------------
	.section	.nv.shared._Z15tiled_matrixMulPKiS0_Pi,"aw",@nobits
	.sectionflags	@""
	.align	4
.nv.shared._Z15tiled_matrixMulPKiS0_Pi:
	.zero		3072


//--------------------- .nv.shared.reserved.0     --------------------------
	.section	.nv.shared.reserved.0,"aw",@nobits
	.weak		__nv_reservedSMEM_offset_0_alias
	.size		__nv_reservedSMEM_offset_0_alias, 0, 64
	.other		__nv_reservedSMEM_offset_0_alias,@"STO_CUDA_RESERVED_SHARED STV_DEFAULT"
__nv_reservedSMEM_offset_0_alias:
	.zero		0
	.zero		64


//--------------------- .nv.constant0._Z15tiled_matrixMulPKiS0_Pi --------------------------
	.section	.nv.constant0._Z15tiled_matrixMulPKiS0_Pi,"a",@progbits
	.sectionflags	@""
	.align	4
.nv.constant0._Z15tiled_matrixMulPKiS0_Pi:
	.zero		920


//--------------------- .nv.constant0._Z9matrixMulPKiS0_Pii --------------------------
	.section	.nv.constant0._Z9matrixMulPKiS0_Pii,"a",@progbits
	.sectionflags	@""
	.align	4
.nv.constant0._Z9matrixMulPKiS0_Pii:
	.zero		924


//--------------------- SYMBOLS --------------------------

	.type		.nv.reservedSmem.offset0,@object
	.size		.nv.reservedSmem.offset0,0x4
	.type		.nv.reservedSmem.cap,@object
	.size		.nv.reservedSmem.cap,0x4
